	.target	sm_90a

	.elftype	@"ET_EXEC"


//--------------------- .note.nv.tkinfo           --------------------------
	.section	.note.nv.tkinfo,"",@"SHT_NOTE"
	.sectionflags	@"SHF_NOTE_NV_TKINFO"
	.tkinfo
        /*0018*/ 	.word	0x00000002
        /*0030*/ 	.string	""
        /*0030*/ 	.string	"ptxas"
        /*0030*/ 	.string	"Cuda compilation tools, release 13.0, V13.0.88"
        /*0030*/ 	.string	"Build cuda_13.0.r13.0/compiler.36424714_0"
        /*0030*/ 	.string	"-arch sm_90a -m 64 "



//--------------------- .note.nv.cuinfo           --------------------------
	.section	.note.nv.cuinfo,"",@"SHT_NOTE"
	.sectionflags	@"SHF_NOTE_NV_CUINFO"
        /*0018*/ 	.short	0x0002
        /*001a*/ 	.short	0x005a
        /*001c*/ 	.short	0x0082
	.zero		2


//--------------------- .nv.info                  --------------------------
	.section	.nv.info,"",@"SHT_CUDA_INFO"
	.align	4


	//----- nvinfo : EIATTR_REGCOUNT
	.align		4
        /*0000*/ 	.byte	0x04, 0x2f
        /*0002*/ 	.short	(.L_12 - .L_11)
	.align		4
.L_11:
        /*0004*/ 	.word	index@(_ZN7cutlass13device_kernelINS_4conv6kernel13ConvUniversalINS1_16ConvProblemShapeILNS1_8OperatorE2ELi3EEENS1_10collective14CollectiveConvINS1_46MainloopSm90TmaGmmaWarpSpecializedImplicitGemmILS5_2ELi5ELi3EN4cute5tupleIJNSA_1CILi2EEENSC_ILi1EEESE_EEENS1_36KernelImplicitTmaWarpSpecializedSm90ELi1EEENSB_IJNSC_ILi256EEENSB_IJNSC_ILi64EEEEEESK_EEENS_6half_tESM_NSA_8TiledMMAINSA_8MMA_AtomIJNSA_4SM904GMMA25MMA_64x64x16_F32F16F16_SSILNSQ_5MajorE1ELSS_1ELNSQ_7ScaleInE1ELST_1EEEEEENSA_6LayoutINSB_IJSE_SE_SE_EEENSB_IJNSC_ILi0EEESY_SY_EEEEENSB_IJNSA_10UnderscoreES11_S11_EEEEENS7_6detail26Sm90ImplicitGemmTileTraitsINSA_13SM90_TMA_LOADENSA_14ComposedLayoutINSA_7SwizzleILi3ELi4ELi3EEENSA_18smem_ptr_flag_bitsILi16EEENSW_INSB_IJNSB_IJSJ_NSC_ILi4EEEEEENSB_IJNSC_ILi8EEES1E_EEENSB_IJSE_NSC_ILi5EEEEEEEEENSB_IJNSB_IJSE_NSC_ILi4096EEEEEENSB_IJSJ_NSC_ILi512EEEEEENSB_IJSY_NSC_ILi16384EEEEEEEEEEEEEvEENS15_INSA_30SM90_TMA_LOAD_IM2COL_MULTICASTENS17_IS19_S1B_NSW_INSB_IJNSB_IJSJ_SE_EEES1F_S1H_EEENSB_IJNSB_IJSE_SY_EEES1M_NSB_IJSY_S1J_EEEEEEEEEEvEEEENS_8epilogue10collective6detail29Sm90TmaWarpSpecializedAdapterINS24_15DefaultEpilogueISM_NSB_IJlNSB_IJSE_lllEEESY_EEES29_NS23_6thread17LinearCombinationISM_Li1EffLNS2A_9ScaleType4KindE0ELNS_15FloatRoundStyleE2ESM_EENS_4gemm15EpilogueDefaultEEEEEvvEEEEvNT_6ParamsE)
        /*0008*/ 	.word	0x000000aa


	//----- nvinfo : EIATTR_FRAME_SIZE
	.align		4
.L_12:
        /*000c*/ 	.byte	0x04, 0x11
        /*000e*/ 	.short	(.L_14 - .L_13)
	.align		4
.L_13:
        /*0010*/ 	.word	index@(_ZN7cutlass13device_kernelINS_4conv6kernel13ConvUniversalINS1_16ConvProblemShapeILNS1_8OperatorE2ELi3EEENS1_10collective14CollectiveConvINS1_46MainloopSm90TmaGmmaWarpSpecializedImplicitGemmILS5_2ELi5ELi3EN4cute5tupleIJNSA_1CILi2EEENSC_ILi1EEESE_EEENS1_36KernelImplicitTmaWarpSpecializedSm90ELi1EEENSB_IJNSC_ILi256EEENSB_IJNSC_ILi64EEEEEESK_EEENS_6half_tESM_NSA_8TiledMMAINSA_8MMA_AtomIJNSA_4SM904GMMA25MMA_64x64x16_F32F16F16_SSILNSQ_5MajorE1ELSS_1ELNSQ_7ScaleInE1ELST_1EEEEEENSA_6LayoutINSB_IJSE_SE_SE_EEENSB_IJNSC_ILi0EEESY_SY_EEEEENSB_IJNSA_10UnderscoreES11_S11_EEEEENS7_6detail26Sm90ImplicitGemmTileTraitsINSA_13SM90_TMA_LOADENSA_14ComposedLayoutINSA_7SwizzleILi3ELi4ELi3EEENSA_18smem_ptr_flag_bitsILi16EEENSW_INSB_IJNSB_IJSJ_NSC_ILi4EEEEEENSB_IJNSC_ILi8EEES1E_EEENSB_IJSE_NSC_ILi5EEEEEEEEENSB_IJNSB_IJSE_NSC_ILi4096EEEEEENSB_IJSJ_NSC_ILi512EEEEEENSB_IJSY_NSC_ILi16384EEEEEEEEEEEEEvEENS15_INSA_30SM90_TMA_LOAD_IM2COL_MULTICASTENS17_IS19_S1B_NSW_INSB_IJNSB_IJSJ_SE_EEES1F_S1H_EEENSB_IJNSB_IJSE_SY_EEES1M_NSB_IJSY_S1J_EEEEEEEEEEvEEEENS_8epilogue10collective6detail29Sm90TmaWarpSpecializedAdapterINS24_15DefaultEpilogueISM_NSB_IJlNSB_IJSE_lllEEESY_EEES29_NS23_6thread17LinearCombinationISM_Li1EffLNS2A_9ScaleType4KindE0ELNS_15FloatRoundStyleE2ESM_EENS_4gemm15EpilogueDefaultEEEEEvvEEEEvNT_6ParamsE)
        /*0014*/ 	.word	0x00000000


	//----- nvinfo : EIATTR_MIN_STACK_SIZE
	.align		4
.L_14:
        /*0018*/ 	.byte	0x04, 0x12
        /*001a*/ 	.short	(.L_16 - .L_15)
	.align		4
.L_15:
        /*001c*/ 	.word	index@(_ZN7cutlass13device_kernelINS_4conv6kernel13ConvUniversalINS1_16ConvProblemShapeILNS1_8OperatorE2ELi3EEENS1_10collective14CollectiveConvINS1_46MainloopSm90TmaGmmaWarpSpecializedImplicitGemmILS5_2ELi5ELi3EN4cute5tupleIJNSA_1CILi2EEENSC_ILi1EEESE_EEENS1_36KernelImplicitTmaWarpSpecializedSm90ELi1EEENSB_IJNSC_ILi256EEENSB_IJNSC_ILi64EEEEEESK_EEENS_6half_tESM_NSA_8TiledMMAINSA_8MMA_AtomIJNSA_4SM904GMMA25MMA_64x64x16_F32F16F16_SSILNSQ_5MajorE1ELSS_1ELNSQ_7ScaleInE1ELST_1EEEEEENSA_6LayoutINSB_IJSE_SE_SE_EEENSB_IJNSC_ILi0EEESY_SY_EEEEENSB_IJNSA_10UnderscoreES11_S11_EEEEENS7_6detail26Sm90ImplicitGemmTileTraitsINSA_13SM90_TMA_LOADENSA_14ComposedLayoutINSA_7SwizzleILi3ELi4ELi3EEENSA_18smem_ptr_flag_bitsILi16EEENSW_INSB_IJNSB_IJSJ_NSC_ILi4EEEEEENSB_IJNSC_ILi8EEES1E_EEENSB_IJSE_NSC_ILi5EEEEEEEEENSB_IJNSB_IJSE_NSC_ILi4096EEEEEENSB_IJSJ_NSC_ILi512EEEEEENSB_IJSY_NSC_ILi16384EEEEEEEEEEEEEvEENS15_INSA_30SM90_TMA_LOAD_IM2COL_MULTICASTENS17_IS19_S1B_NSW_INSB_IJNSB_IJSJ_SE_EEES1F_S1H_EEENSB_IJNSB_IJSE_SY_EEES1M_NSB_IJSY_S1J_EEEEEEEEEEvEEEENS_8epilogue10collective6detail29Sm90TmaWarpSpecializedAdapterINS24_15DefaultEpilogueISM_NSB_IJlNSB_IJSE_lllEEESY_EEES29_NS23_6thread17LinearCombinationISM_Li1EffLNS2A_9ScaleType4KindE0ELNS_15FloatRoundStyleE2ESM_EENS_4gemm15EpilogueDefaultEEEEEvvEEEEvNT_6ParamsE)
        /*0020*/ 	.word	0x00000000
.L_16:


//--------------------- .nv.compat                --------------------------
	.section	.nv.compat,"",@"SHT_CUDA_COMPAT_INFO"
	.align	4
        /*0000*/ 	.byte	0x02, 0x09, 0x01, 0x00, 0x02, 0x02, 0x04, 0x00, 0x02, 0x05, 0x05, 0x00, 0x03, 0x07, 0x01, 0x01
        /*0010*/ 	.byte	0x02, 0x03, 0x01, 0x00, 0x02, 0x06, 0x01, 0x00, 0x04, 0x0b, 0x08, 0x00, 0x00, 0x00, 0x00, 0x00
        /*0020*/ 	.byte	0x00, 0x00, 0x00, 0x00


//--------------------- .nv.info._ZN7cutlass13device_kernelINS_4conv6kernel13ConvUniversalINS1_16ConvProblemShapeILNS1_8OperatorE2ELi3EEENS1_10collective14CollectiveConvINS1_46MainloopSm90TmaGmmaWarpSpecializedImplicitGemmILS5_2ELi5ELi3EN4cute5tupleIJNSA_1CILi2EEENSC_ILi1EEESE_EEENS1_36KernelImplicitTmaWarpSpecializedSm90ELi1EEENSB_IJNSC_ILi256EEENSB_IJNSC_ILi64EEEEEESK_EEENS_6half_tESM_NSA_8TiledMMAINSA_8MMA_AtomIJNSA_4SM904GMMA25MMA_64x64x16_F32F16F16_SSILNSQ_5MajorE1ELSS_1ELNSQ_7ScaleInE1ELST_1EEEEEENSA_6LayoutINSB_IJSE_SE_SE_EEENSB_IJNSC_ILi0EEESY_SY_EEEEENSB_IJNSA_10UnderscoreES11_S11_EEEEENS7_6detail26Sm90ImplicitGemmTileTraitsINSA_13SM90_TMA_LOADENSA_14ComposedLayoutINSA_7SwizzleILi3ELi4ELi3EEENSA_18smem_ptr_flag_bitsILi16EEENSW_INSB_IJNSB_IJSJ_NSC_ILi4EEEEEENSB_IJNSC_ILi8EEES1E_EEENSB_IJSE_NSC_ILi5EEEEEEEEENSB_IJNSB_IJSE_NSC_ILi4096EEEEEENSB_IJSJ_NSC_ILi512EEEEEENSB_IJSY_NSC_ILi16384EEEEEEEEEEEEEvEENS15_INSA_30SM90_TMA_LOAD_IM2COL_MULTICASTENS17_IS19_S1B_NSW_INSB_IJNSB_IJSJ_SE_EEES1F_S1H_EEENSB_IJNSB_IJSE_SY_EEES1M_NSB_IJSY_S1J_EEEEEEEEEEvEEEENS_8epilogue10collective6detail29Sm90TmaWarpSpecializedAdapterINS24_15DefaultEpilogueISM_NSB_IJlNSB_IJSE_lllEEESY_EEES29_NS23_6thread17LinearCombinationISM_Li1EffLNS2A_9ScaleType4KindE0ELNS_15FloatRoundStyleE2ESM_EENS_4gemm15EpilogueDefaultEEEEEvvEEEEvNT_6ParamsE --------------------------
	.section	.nv.info._ZN7cutlass13device_kernelINS_4conv6kernel13ConvUniversalINS1_16ConvProblemShapeILNS1_8OperatorE2ELi3EEENS1_10collective14CollectiveConvINS1_46MainloopSm90TmaGmmaWarpSpecializedImplicitGemmILS5_2ELi5ELi3EN4cute5tupleIJNSA_1CILi2EEENSC_ILi1EEESE_EEENS1_36KernelImplicitTmaWarpSpecializedSm90ELi1EEENSB_IJNSC_ILi256EEENSB_IJNSC_ILi64EEEEEESK_EEENS_6half_tESM_NSA_8TiledMMAINSA_8MMA_AtomIJNSA_4SM904GMMA25MMA_64x64x16_F32F16F16_SSILNSQ_5MajorE1ELSS_1ELNSQ_7ScaleInE1ELST_1EEEEEENSA_6LayoutINSB_IJSE_SE_SE_EEENSB_IJNSC_ILi0EEESY_SY_EEEEENSB_IJNSA_10UnderscoreES11_S11_EEEEENS7_6detail26Sm90ImplicitGemmTileTraitsINSA_13SM90_TMA_LOADENSA_14ComposedLayoutINSA_7SwizzleILi3ELi4ELi3EEENSA_18smem_ptr_flag_bitsILi16EEENSW_INSB_IJNSB_IJSJ_NSC_ILi4EEEEEENSB_IJNSC_ILi8EEES1E_EEENSB_IJSE_NSC_ILi5EEEEEEEEENSB_IJNSB_IJSE_NSC_ILi4096EEEEEENSB_IJSJ_NSC_ILi512EEEEEENSB_IJSY_NSC_ILi16384EEEEEEEEEEEEEvEENS15_INSA_30SM90_TMA_LOAD_IM2COL_MULTICASTENS17_IS19_S1B_NSW_INSB_IJNSB_IJSJ_SE_EEES1F_S1H_EEENSB_IJNSB_IJSE_SY_EEES1M_NSB_IJSY_S1J_EEEEEEEEEEvEEEENS_8epilogue10collective6detail29Sm90TmaWarpSpecializedAdapterINS24_15DefaultEpilogueISM_NSB_IJlNSB_IJSE_lllEEESY_EEES29_NS23_6thread17LinearCombinationISM_Li1EffLNS2A_9ScaleType4KindE0ELNS_15FloatRoundStyleE2ESM_EENS_4gemm15EpilogueDefaultEEEEEvvEEEEvNT_6ParamsE,"",@"SHT_CUDA_INFO"
	.sectionflags	@""
	.align	4


	//----- nvinfo : EIATTR_CUDA_API_VERSION
	.align		4
        /*0000*/ 	.byte	0x04, 0x37
        /*0002*/ 	.short	(.L_18 - .L_17)
.L_17:
        /*0004*/ 	.word	0x00000082


	//----- nvinfo : EIATTR_KPARAM_INFO
	.align		4
.L_18:
        /*0008*/ 	.byte	0x04, 0x17
        /*000a*/ 	.short	(.L_20 - .L_19)
.L_19:
        /*000c*/ 	.word	0x00000000
        /*0010*/ 	.short	0x0000
        /*0012*/ 	.short	0x0070
        /*0014*/ 	.byte	0x00, 0xf0, 0x01, 0x10


	//----- nvinfo : EIATTR_SPARSE_MMA_MASK
	.align		4
.L_20:
        /*0018*/ 	.byte	0x03, 0x50
        /*001a*/ 	.short	0x0000


	//----- nvinfo : EIATTR_MAXREG_COUNT
	.align		4
        /*001c*/ 	.byte	0x03, 0x1b
        /*001e*/ 	.short	0x00ff


	//----- nvinfo : EIATTR_NUM_BARRIERS
	.align		4
        /*0020*/ 	.byte	0x02, 0x4c
        /*0022*/ 	.byte	0x01
	.zero		1


	//----- nvinfo : EIATTR_MERCURY_ISA_VERSION
	.align		4
        /*0024*/ 	.byte	0x03, 0x5f
        /*0026*/ 	.short	0x0101


	//----- nvinfo : EIATTR_COOP_GROUP_MASK_REGIDS
	.align		4
        /*0028*/ 	.byte	0x04, 0x29
        /*002a*/ 	.short	(.L_22 - .L_21)


	//   ....[0]....
.L_21:
        /*002c*/ 	.word	0xffffffff


	//   ....[1]....
        /*0030*/ 	.word	0xffffffff


	//   ....[2]....
        /*0034*/ 	.word	0xffffffff


	//   ....[3]....
        /*0038*/ 	.word	0xffffffff


	//----- nvinfo : EIATTR_COOP_GROUP_INSTR_OFFSETS
	.align		4
.L_22:
        /*003c*/ 	.byte	0x04, 0x28
        /*003e*/ 	.short	(.L_24 - .L_23)


	//   ....[0]....
.L_23:
        /*0040*/ 	.word	0x00000070


	//   ....[1]....
        /*0044*/ 	.word	0x00000080


	//   ....[2]....
        /*0048*/ 	.word	0x00000140


	//   ....[3]....
        /*004c*/ 	.word	0x000006c0


	//----- nvinfo : EIATTR_MBARRIER_INSTR_OFFSETS
	.align		4
.L_24:
        /*0050*/ 	.byte	0x04, 0x39
        /*0052*/ 	.short	(.L_26 - .L_25)


	//   ....[0]....
.L_25:
        /*0054*/ 	.word	0x000002f0
        /*0058*/ 	.word	0x000000ff
        /*005c*/ 	.word	0x00032000
        /*0060*/ 	.short	0x0100
        /*0062*/ 	.byte	0x08
	.zero		1


	//   ....[1]....
        /*0064*/ 	.word	0x00000300
        /*0068*/ 	.word	0x000000ff
        /*006c*/ 	.word	0x00032028
        /*0070*/ 	.short	0x0100
        /*0072*/ 	.byte	0x08
	.zero		1


	//   ....[2]....
        /*0074*/ 	.word	0x00000310
        /*0078*/ 	.word	0x000000ff
        /*007c*/ 	.word	0x00032008
        /*0080*/ 	.short	0x0100
        /*0082*/ 	.byte	0x08
	.zero		1


	//   ....[3]....
        /*0084*/ 	.word	0x00000320
        /*0088*/ 	.word	0x000000ff
        /*008c*/ 	.word	0x00032030
        /*0090*/ 	.short	0x0100
        /*0092*/ 	.byte	0x08
	.zero		1


	//   ....[4]....
        /*0094*/ 	.word	0x00000330
        /*0098*/ 	.word	0x000000ff
        /*009c*/ 	.word	0x00032010
        /*00a0*/ 	.short	0x0100
        /*00a2*/ 	.byte	0x08
	.zero		1


	//   ....[5]....
        /*00a4*/ 	.word	0x00000340
        /*00a8*/ 	.word	0x000000ff
        /*00ac*/ 	.word	0x00032038
        /*00b0*/ 	.short	0x0100
        /*00b2*/ 	.byte	0x08
	.zero		1


	//   ....[6]....
        /*00b4*/ 	.word	0x00000350
        /*00b8*/ 	.word	0x000000ff
        /*00bc*/ 	.word	0x00032018
        /*00c0*/ 	.short	0x0100
        /*00c2*/ 	.byte	0x08
	.zero		1


	//   ....[7]....
        /*00c4*/ 	.word	0x00000360
        /*00c8*/ 	.word	0x000000ff
        /*00cc*/ 	.word	0x00032040
        /*00d0*/ 	.short	0x0100
        /*00d2*/ 	.byte	0x08
	.zero		1


	//   ....[8]....
        /*00d4*/ 	.word	0x00000370
        /*00d8*/ 	.word	0x000000ff
        /*00dc*/ 	.word	0x00032020
        /*00e0*/ 	.short	0x0100
        /*00e2*/ 	.byte	0x08
	.zero		1


	//   ....[9]....
        /*00e4*/ 	.word	0x00000380
        /*00e8*/ 	.word	0x000000ff
        /*00ec*/ 	.word	0x00032048
        /*00f0*/ 	.short	0x0100
        /*00f2*/ 	.byte	0x08
	.zero		1


	//   ....[10]....
        /*00f4*/ 	.word	0x00001450
        /*00f8*/ 	.word	0x0000000a
        /*00fc*/ 	.word	0x00032000
        /*0100*/ 	.short	0x010a
        /*0102*/ 	.byte	0x3f
	.zero		1


	//   ....[11]....
        /*0104*/ 	.word	0x00001aa0
        /*0108*/ 	.word	0x0000000b
        /*010c*/ 	.word	0x00032000
        /*0110*/ 	.short	0x010a
        /*0112*/ 	.byte	0x3f
	.zero		1


	//   ....[12]....
        /*0114*/ 	.word	0x00001ff0
        /*0118*/ 	.word	0x0000000b
        /*011c*/ 	.word	0x00000000
        /*0120*/ 	.short	0x0101
        /*0122*/ 	.byte	0x3f
	.zero		1


	//   ....[13]....
        /*0124*/ 	.word	0x000022a0
        /*0128*/ 	.word	0x00000007
        /*012c*/ 	.word	0x00000000
        /*0130*/ 	.short	0x0101
        /*0132*/ 	.byte	0x3f
	.zero		1


	//   ....[14]....
        /*0134*/ 	.word	0x0000d390
        /*0138*/ 	.word	0x0000000a
        /*013c*/ 	.word	0x00032028
        /*0140*/ 	.short	0x010a
        /*0142*/ 	.byte	0x3f
	.zero		1


	//   ....[15]....
        /*0144*/ 	.word	0x0000db80
        /*0148*/ 	.word	0x00000002
        /*014c*/ 	.word	0x00000000
        /*0150*/ 	.short	0x010a
        /*0152*/ 	.byte	0x3f
	.zero		1


	//   ....[16]....
        /*0154*/ 	.word	0x0000dc30
        /*0158*/ 	.word	0x00000000
        /*015c*/ 	.word	0x00000000
        /*0160*/ 	.short	0x010a
        /*0162*/ 	.byte	0x3f
	.zero		1


	//   ....[17]....
        /*0164*/ 	.word	0x0000dce0
        /*0168*/ 	.word	0x00000000
        /*016c*/ 	.word	0x00000000
        /*0170*/ 	.short	0x010a
        /*0172*/ 	.byte	0x3f
	.zero		1


	//   ....[18]....
        /*0174*/ 	.word	0x0000dd90
        /*0178*/ 	.word	0x00000000
        /*017c*/ 	.word	0x00000000
        /*0180*/ 	.short	0x010a
        /*0182*/ 	.byte	0x3f
	.zero		1


	//   ....[19]....
        /*0184*/ 	.word	0x0000de40
        /*0188*/ 	.word	0x00000008
        /*018c*/ 	.word	0x00000000
        /*0190*/ 	.short	0x010a
        /*0192*/ 	.byte	0x3f
	.zero		1


	//----- nvinfo : EIATTR_NUM_MBARRIERS
	.align		4
.L_26:
        /*0194*/ 	.byte	0x03, 0x38
        /*0196*/ 	.short	0x000a


	//----- nvinfo : EIATTR_EXIT_INSTR_OFFSETS
	.align		4
        /*0198*/ 	.byte	0x04, 0x1c
        /*019a*/ 	.short	(.L_28 - .L_27)


	//   ....[0]....
.L_27:
        /*019c*/ 	.word	0x00000f80


	//   ....[1]....
        /*01a0*/ 	.word	0x00002480


	//   ....[2]....
        /*01a4*/ 	.word	0x00002560


	//   ....[3]....
        /*01a8*/ 	.word	0x00002640


	//   ....[4]....
        /*01ac*/ 	.word	0x00009d20


	//   ....[5]....
        /*01b0*/ 	.word	0x00009d60


	//   ....[6]....
        /*01b4*/ 	.word	0x0000d110


	//   ....[7]....
        /*01b8*/ 	.word	0x0000d150


	//   ....[8]....
        /*01bc*/ 	.word	0x0000d170


	//   ....[9]....
        /*01c0*/ 	.word	0x0000da70


	//   ....[10]....
        /*01c4*/ 	.word	0x0000de70


	//----- nvinfo : EIATTR_MAX_THREADS
	.align		4
.L_28:
        /*01c8*/ 	.byte	0x04, 0x05
        /*01ca*/ 	.short	(.L_30 - .L_29)
.L_29:
        /*01cc*/ 	.word	0x00000100
        /*01d0*/ 	.word	0x00000001
        /*01d4*/ 	.word	0x00000001


	//----- nvinfo : EIATTR_CRS_STACK_SIZE
	.align		4
.L_30:
        /*01d8*/ 	.byte	0x04, 0x1e
        /*01da*/ 	.short	(.L_32 - .L_31)
.L_31:
        /*01dc*/ 	.word	0x00000000


	//----- nvinfo : EIATTR_CBANK_PARAM_SIZE
	.align		4
.L_32:
        /*01e0*/ 	.byte	0x03, 0x19
        /*01e2*/ 	.short	0x0470


	//----- nvinfo : EIATTR_PARAM_CBANK
	.align		4
        /*01e4*/ 	.byte	0x04, 0x0a
        /*01e6*/ 	.short	(.L_34 - .L_33)
	.align		4
.L_33:
        /*01e8*/ 	.word	index@(.nv.constant0._ZN7cutlass13device_kernelINS_4conv6kernel13ConvUniversalINS1_16ConvProblemShapeILNS1_8OperatorE2ELi3EEENS1_10collective14CollectiveConvINS1_46MainloopSm90TmaGmmaWarpSpecializedImplicitGemmILS5_2ELi5ELi3EN4cute5tupleIJNSA_1CILi2EEENSC_ILi1EEESE_EEENS1_36KernelImplicitTmaWarpSpecializedSm90ELi1EEENSB_IJNSC_ILi256EEENSB_IJNSC_ILi64EEEEEESK_EEENS_6half_tESM_NSA_8TiledMMAINSA_8MMA_AtomIJNSA_4SM904GMMA25MMA_64x64x16_F32F16F16_SSILNSQ_5MajorE1ELSS_1ELNSQ_7ScaleInE1ELST_1EEEEEENSA_6LayoutINSB_IJSE_SE_SE_EEENSB_IJNSC_ILi0EEESY_SY_EEEEENSB_IJNSA_10UnderscoreES11_S11_EEEEENS7_6detail26Sm90ImplicitGemmTileTraitsINSA_13SM90_TMA_LOADENSA_14ComposedLayoutINSA_7SwizzleILi3ELi4ELi3EEENSA_18smem_ptr_flag_bitsILi16EEENSW_INSB_IJNSB_IJSJ_NSC_ILi4EEEEEENSB_IJNSC_ILi8EEES1E_EEENSB_IJSE_NSC_ILi5EEEEEEEEENSB_IJNSB_IJSE_NSC_ILi4096EEEEEENSB_IJSJ_NSC_ILi512EEEEEENSB_IJSY_NSC_ILi16384EEEEEEEEEEEEEvEENS15_INSA_30SM90_TMA_LOAD_IM2COL_MULTICASTENS17_IS19_S1B_NSW_INSB_IJNSB_IJSJ_SE_EEES1F_S1H_EEENSB_IJNSB_IJSE_SY_EEES1M_NSB_IJSY_S1J_EEEEEEEEEEvEEEENS_8epilogue10collective6detail29Sm90TmaWarpSpecializedAdapterINS24_15DefaultEpilogueISM_NSB_IJlNSB_IJSE_lllEEESY_EEES29_NS23_6thread17LinearCombinationISM_Li1EffLNS2A_9ScaleType4KindE0ELNS_15FloatRoundStyleE2ESM_EENS_4gemm15EpilogueDefaultEEEEEvvEEEEvNT_6ParamsE)
        /*01ec*/ 	.short	0x0210
        /*01ee*/ 	.short	0x0470


	//----- nvinfo : EIATTR_SW_WAR
	.align		4
.L_34:
        /*01f0*/ 	.byte	0x04, 0x36
        /*01f2*/ 	.short	(.L_36 - .L_35)
.L_35:
        /*01f4*/ 	.word	0x00000008
.L_36:


//--------------------- .nv.callgraph             --------------------------
	.section	.nv.callgraph,"",@"SHT_CUDA_CALLGRAPH"
	.align	4
	.sectionentsize	8
	.align		4
        /*0000*/ 	.word	0x00000000
	.align		4
        /*0004*/ 	.word	0xffffffff
	.align		4
        /*0008*/ 	.word	0x00000000
	.align		4
        /*000c*/ 	.word	0xfffffffe
	.align		4
        /*0010*/ 	.word	0x00000000
	.align		4
        /*0014*/ 	.word	0xfffffffd
	.align		4
        /*0018*/ 	.word	0x00000000
	.align		4
        /*001c*/ 	.word	0xfffffffc


//--------------------- .nv.constant4             --------------------------
	.section	.nv.constant4,"a",@progbits
	.align	8
	.align		8
.nv.constant4:
        /*0000*/ 	.dword	_ZN39_INTERNAL_a69b0f90_4_k_cu_921aa89c_31904cuda3std3__45__cpo5beginE
	.align		8
        /*0008*/ 	.dword	_ZN39_INTERNAL_a69b0f90_4_k_cu_921aa89c_31904cuda3std3__45__cpo3endE
	.align		8
        /*0010*/ 	.dword	_ZN39_INTERNAL_a69b0f90_4_k_cu_921aa89c_31904cuda3std3__45__cpo6cbeginE
	.align		8
        /*0018*/ 	.dword	_ZN39_INTERNAL_a69b0f90_4_k_cu_921aa89c_31904cuda3std3__45__cpo4cendE
	.align		8
        /*0020*/ 	.dword	_ZN39_INTERNAL_a69b0f90_4_k_cu_921aa89c_31904cuda3std3__441_GLOBAL__N__a69b0f90_4_k_cu_921aa89c_31906ignoreE
	.align		8
        /*0028*/ 	.dword	_ZN39_INTERNAL_a69b0f90_4_k_cu_921aa89c_31904cuda3std3__419piecewise_constructE
	.align		8
        /*0030*/ 	.dword	_ZN39_INTERNAL_a69b0f90_4_k_cu_921aa89c_31904cuda3std3__48in_placeE
	.align		8
        /*0038*/ 	.dword	_ZN39_INTERNAL_a69b0f90_4_k_cu_921aa89c_31904cuda3std6ranges3__45__cpo4swapE
	.align		8
        /*0040*/ 	.dword	_ZN39_INTERNAL_a69b0f90_4_k_cu_921aa89c_31904cuda3std6ranges3__45__cpo9iter_moveE
	.align		8
        /*0048*/ 	.dword	_ZN39_INTERNAL_a69b0f90_4_k_cu_921aa89c_31904cute7productE
	.align		8
        /*0050*/ 	.dword	_ZN39_INTERNAL_a69b0f90_4_k_cu_921aa89c_31904cute1_E


//--------------------- .text._ZN7cutlass13device_kernelINS_4conv6kernel13ConvUniversalINS1_16ConvProblemShapeILNS1_8OperatorE2ELi3EEENS1_10collective14CollectiveConvINS1_46MainloopSm90TmaGmmaWarpSpecializedImplicitGemmILS5_2ELi5ELi3EN4cute5tupleIJNSA_1CILi2EEENSC_ILi1EEESE_EEENS1_36KernelImplicitTmaWarpSpecializedSm90ELi1EEENSB_IJNSC_ILi256EEENSB_IJNSC_ILi64EEEEEESK_EEENS_6half_tESM_NSA_8TiledMMAINSA_8MMA_AtomIJNSA_4SM904GMMA25MMA_64x64x16_F32F16F16_SSILNSQ_5MajorE1ELSS_1ELNSQ_7ScaleInE1ELST_1EEEEEENSA_6LayoutINSB_IJSE_SE_SE_EEENSB_IJNSC_ILi0EEESY_SY_EEEEENSB_IJNSA_10UnderscoreES11_S11_EEEEENS7_6detail26Sm90ImplicitGemmTileTraitsINSA_13SM90_TMA_LOADENSA_14ComposedLayoutINSA_7SwizzleILi3ELi4ELi3EEENSA_18smem_ptr_flag_bitsILi16EEENSW_INSB_IJNSB_IJSJ_NSC_ILi4EEEEEENSB_IJNSC_ILi8EEES1E_EEENSB_IJSE_NSC_ILi5EEEEEEEEENSB_IJNSB_IJSE_NSC_ILi4096EEEEEENSB_IJSJ_NSC_ILi512EEEEEENSB_IJSY_NSC_ILi16384EEEEEEEEEEEEEvEENS15_INSA_30SM90_TMA_LOAD_IM2COL_MULTICASTENS17_IS19_S1B_NSW_INSB_IJNSB_IJSJ_SE_EEES1F_S1H_EEENSB_IJNSB_IJSE_SY_EEES1M_NSB_IJSY_S1J_EEEEEEEEEEvEEEENS_8epilogue10collective6detail29Sm90TmaWarpSpecializedAdapterINS24_15DefaultEpilogueISM_NSB_IJlNSB_IJSE_lllEEESY_EEES29_NS23_6thread17LinearCombinationISM_Li1EffLNS2A_9ScaleType4KindE0ELNS_15FloatRoundStyleE2ESM_EENS_4gemm15EpilogueDefaultEEEEEvvEEEEvNT_6ParamsE --------------------------
	.section	.text._ZN7cutlass13device_kernelINS_4conv6kernel13ConvUniversalINS1_16ConvProblemShapeILNS1_8OperatorE2ELi3EEENS1_10collective14CollectiveConvINS1_46MainloopSm90TmaGmmaWarpSpecializedImplicitGemmILS5_2ELi5ELi3EN4cute5tupleIJNSA_1CILi2EEENSC_ILi1EEESE_EEENS1_36KernelImplicitTmaWarpSpecializedSm90ELi1EEENSB_IJNSC_ILi256EEENSB_IJNSC_ILi64EEEEEESK_EEENS_6half_tESM_NSA_8TiledMMAINSA_8MMA_AtomIJNSA_4SM904GMMA25MMA_64x64x16_F32F16F16_SSILNSQ_5MajorE1ELSS_1ELNSQ_7ScaleInE1ELST_1EEEEEENSA_6LayoutINSB_IJSE_SE_SE_EEENSB_IJNSC_ILi0EEESY_SY_EEEEENSB_IJNSA_10UnderscoreES11_S11_EEEEENS7_6detail26Sm90ImplicitGemmTileTraitsINSA_13SM90_TMA_LOADENSA_14ComposedLayoutINSA_7SwizzleILi3ELi4ELi3EEENSA_18smem_ptr_flag_bitsILi16EEENSW_INSB_IJNSB_IJSJ_NSC_ILi4EEEEEENSB_IJNSC_ILi8EEES1E_EEENSB_IJSE_NSC_ILi5EEEEEEEEENSB_IJNSB_IJSE_NSC_ILi4096EEEEEENSB_IJSJ_NSC_ILi512EEEEEENSB_IJSY_NSC_ILi16384EEEEEEEEEEEEEvEENS15_INSA_30SM90_TMA_LOAD_IM2COL_MULTICASTENS17_IS19_S1B_NSW_INSB_IJNSB_IJSJ_SE_EEES1F_S1H_EEENSB_IJNSB_IJSE_SY_EEES1M_NSB_IJSY_S1J_EEEEEEEEEEvEEEENS_8epilogue10collective6detail29Sm90TmaWarpSpecializedAdapterINS24_15DefaultEpilogueISM_NSB_IJlNSB_IJSE_lllEEESY_EEES29_NS23_6thread17LinearCombinationISM_Li1EffLNS2A_9ScaleType4KindE0ELNS_15FloatRoundStyleE2ESM_EENS_4gemm15EpilogueDefaultEEEEEvvEEEEvNT_6ParamsE,"ax",@progbits
	.align	128
.text._ZN7cutlass13device_kernelINS_4conv6kernel13ConvUniversalINS1_16ConvProblemShapeILNS1_8OperatorE2ELi3EEENS1_10collective14CollectiveConvINS1_46MainloopSm90TmaGmmaWarpSpecializedImplicitGemmILS5_2ELi5ELi3EN4cute5tupleIJNSA_1CILi2EEENSC_ILi1EEESE_EEENS1_36KernelImplicitTmaWarpSpecializedSm90ELi1EEENSB_IJNSC_ILi256EEENSB_IJNSC_ILi64EEEEEESK_EEENS_6half_tESM_NSA_8TiledMMAINSA_8MMA_AtomIJNSA_4SM904GMMA25MMA_64x64x16_F32F16F16_SSILNSQ_5MajorE1ELSS_1ELNSQ_7ScaleInE1ELST_1EEEEEENSA_6LayoutINSB_IJSE_SE_SE_EEENSB_IJNSC_ILi0EEESY_SY_EEEEENSB_IJNSA_10UnderscoreES11_S11_EEEEENS7_6detail26Sm90ImplicitGemmTileTraitsINSA_13SM90_TMA_LOADENSA_14ComposedLayoutINSA_7SwizzleILi3ELi4ELi3EEENSA_18smem_ptr_flag_bitsILi16EEENSW_INSB_IJNSB_IJSJ_NSC_ILi4EEEEEENSB_IJNSC_ILi8EEES1E_EEENSB_IJSE_NSC_ILi5EEEEEEEEENSB_IJNSB_IJSE_NSC_ILi4096EEEEEENSB_IJSJ_NSC_ILi512EEEEEENSB_IJSY_NSC_ILi16384EEEEEEEEEEEEEvEENS15_INSA_30SM90_TMA_LOAD_IM2COL_MULTICASTENS17_IS19_S1B_NSW_INSB_IJNSB_IJSJ_SE_EEES1F_S1H_EEENSB_IJNSB_IJSE_SY_EEES1M_NSB_IJSY_S1J_EEEEEEEEEEvEEEENS_8epilogue10collective6detail29Sm90TmaWarpSpecializedAdapterINS24_15DefaultEpilogueISM_NSB_IJlNSB_IJSE_lllEEESY_EEES29_NS23_6thread17LinearCombinationISM_Li1EffLNS2A_9ScaleType4KindE0ELNS_15FloatRoundStyleE2ESM_EENS_4gemm15EpilogueDefaultEEEEEvvEEEEvNT_6ParamsE:
        .type           _ZN7cutlass13device_kernelINS_4conv6kernel13ConvUniversalINS1_16ConvProblemShapeILNS1_8OperatorE2ELi3EEENS1_10collective14CollectiveConvINS1_46MainloopSm90TmaGmmaWarpSpecializedImplicitGemmILS5_2ELi5ELi3EN4cute5tupleIJNSA_1CILi2EEENSC_ILi1EEESE_EEENS1_36KernelImplicitTmaWarpSpecializedSm90ELi1EEENSB_IJNSC_ILi256EEENSB_IJNSC_ILi64EEEEEESK_EEENS_6half_tESM_NSA_8TiledMMAINSA_8MMA_AtomIJNSA_4SM904GMMA25MMA_64x64x16_F32F16F16_SSILNSQ_5MajorE1ELSS_1ELNSQ_7ScaleInE1ELST_1EEEEEENSA_6LayoutINSB_IJSE_SE_SE_EEENSB_IJNSC_ILi0EEESY_SY_EEEEENSB_IJNSA_10UnderscoreES11_S11_EEEEENS7_6detail26Sm90ImplicitGemmTileTraitsINSA_13SM90_TMA_LOADENSA_14ComposedLayoutINSA_7SwizzleILi3ELi4ELi3EEENSA_18smem_ptr_flag_bitsILi16EEENSW_INSB_IJNSB_IJSJ_NSC_ILi4EEEEEENSB_IJNSC_ILi8EEES1E_EEENSB_IJSE_NSC_ILi5EEEEEEEEENSB_IJNSB_IJSE_NSC_ILi4096EEEEEENSB_IJSJ_NSC_ILi512EEEEEENSB_IJSY_NSC_ILi16384EEEEEEEEEEEEEvEENS15_INSA_30SM90_TMA_LOAD_IM2COL_MULTICASTENS17_IS19_S1B_NSW_INSB_IJNSB_IJSJ_SE_EEES1F_S1H_EEENSB_IJNSB_IJSE_SY_EEES1M_NSB_IJSY_S1J_EEEEEEEEEEvEEEENS_8epilogue10collective6detail29Sm90TmaWarpSpecializedAdapterINS24_15DefaultEpilogueISM_NSB_IJlNSB_IJSE_lllEEESY_EEES29_NS23_6thread17LinearCombinationISM_Li1EffLNS2A_9ScaleType4KindE0ELNS_15FloatRoundStyleE2ESM_EENS_4gemm15EpilogueDefaultEEEEEvvEEEEvNT_6ParamsE,@function
        .size           _ZN7cutlass13device_kernelINS_4conv6kernel13ConvUniversalINS1_16ConvProblemShapeILNS1_8OperatorE2ELi3EEENS1_10collective14CollectiveConvINS1_46MainloopSm90TmaGmmaWarpSpecializedImplicitGemmILS5_2ELi5ELi3EN4cute5tupleIJNSA_1CILi2EEENSC_ILi1EEESE_EEENS1_36KernelImplicitTmaWarpSpecializedSm90ELi1EEENSB_IJNSC_ILi256EEENSB_IJNSC_ILi64EEEEEESK_EEENS_6half_tESM_NSA_8TiledMMAINSA_8MMA_AtomIJNSA_4SM904GMMA25MMA_64x64x16_F32F16F16_SSILNSQ_5MajorE1ELSS_1ELNSQ_7ScaleInE1ELST_1EEEEEENSA_6LayoutINSB_IJSE_SE_SE_EEENSB_IJNSC_ILi0EEESY_SY_EEEEENSB_IJNSA_10UnderscoreES11_S11_EEEEENS7_6detail26Sm90ImplicitGemmTileTraitsINSA_13SM90_TMA_LOADENSA_14ComposedLayoutINSA_7SwizzleILi3ELi4ELi3EEENSA_18smem_ptr_flag_bitsILi16EEENSW_INSB_IJNSB_IJSJ_NSC_ILi4EEEEEENSB_IJNSC_ILi8EEES1E_EEENSB_IJSE_NSC_ILi5EEEEEEEEENSB_IJNSB_IJSE_NSC_ILi4096EEEEEENSB_IJSJ_NSC_ILi512EEEEEENSB_IJSY_NSC_ILi16384EEEEEEEEEEEEEvEENS15_INSA_30SM90_TMA_LOAD_IM2COL_MULTICASTENS17_IS19_S1B_NSW_INSB_IJNSB_IJSJ_SE_EEES1F_S1H_EEENSB_IJNSB_IJSE_SY_EEES1M_NSB_IJSY_S1J_EEEEEEEEEEvEEEENS_8epilogue10collective6detail29Sm90TmaWarpSpecializedAdapterINS24_15DefaultEpilogueISM_NSB_IJlNSB_IJSE_lllEEESY_EEES29_NS23_6thread17LinearCombinationISM_Li1EffLNS2A_9ScaleType4KindE0ELNS_15FloatRoundStyleE2ESM_EENS_4gemm15EpilogueDefaultEEEEEvvEEEEvNT_6ParamsE,(.L_x_260 - _ZN7cutlass13device_kernelINS_4conv6kernel13ConvUniversalINS1_16ConvProblemShapeILNS1_8OperatorE2ELi3EEENS1_10collective14CollectiveConvINS1_46MainloopSm90TmaGmmaWarpSpecializedImplicitGemmILS5_2ELi5ELi3EN4cute5tupleIJNSA_1CILi2EEENSC_ILi1EEESE_EEENS1_36KernelImplicitTmaWarpSpecializedSm90ELi1EEENSB_IJNSC_ILi256EEENSB_IJNSC_ILi64EEEEEESK_EEENS_6half_tESM_NSA_8TiledMMAINSA_8MMA_AtomIJNSA_4SM904GMMA25MMA_64x64x16_F32F16F16_SSILNSQ_5MajorE1ELSS_1ELNSQ_7ScaleInE1ELST_1EEEEEENSA_6LayoutINSB_IJSE_SE_SE_EEENSB_IJNSC_ILi0EEESY_SY_EEEEENSB_IJNSA_10UnderscoreES11_S11_EEEEENS7_6detail26Sm90ImplicitGemmTileTraitsINSA_13SM90_TMA_LOADENSA_14ComposedLayoutINSA_7SwizzleILi3ELi4ELi3EEENSA_18smem_ptr_flag_bitsILi16EEENSW_INSB_IJNSB_IJSJ_NSC_ILi4EEEEEENSB_IJNSC_ILi8EEES1E_EEENSB_IJSE_NSC_ILi5EEEEEEEEENSB_IJNSB_IJSE_NSC_ILi4096EEEEEENSB_IJSJ_NSC_ILi512EEEEEENSB_IJSY_NSC_ILi16384EEEEEEEEEEEEEvEENS15_INSA_30SM90_TMA_LOAD_IM2COL_MULTICASTENS17_IS19_S1B_NSW_INSB_IJNSB_IJSJ_SE_EEES1F_S1H_EEENSB_IJNSB_IJSE_SY_EEES1M_NSB_IJSY_S1J_EEEEEEEEEEvEEEENS_8epilogue10collective6detail29Sm90TmaWarpSpecializedAdapterINS24_15DefaultEpilogueISM_NSB_IJlNSB_IJSE_lllEEESY_EEES29_NS23_6thread17LinearCombinationISM_Li1EffLNS2A_9ScaleType4KindE0ELNS_15FloatRoundStyleE2ESM_EENS_4gemm15EpilogueDefaultEEEEEvvEEEEvNT_6ParamsE)
        .other          _ZN7cutlass13device_kernelINS_4conv6kernel13ConvUniversalINS1_16ConvProblemShapeILNS1_8OperatorE2ELi3EEENS1_10collective14CollectiveConvINS1_46MainloopSm90TmaGmmaWarpSpecializedImplicitGemmILS5_2ELi5ELi3EN4cute5tupleIJNSA_1CILi2EEENSC_ILi1EEESE_EEENS1_36KernelImplicitTmaWarpSpecializedSm90ELi1EEENSB_IJNSC_ILi256EEENSB_IJNSC_ILi64EEEEEESK_EEENS_6half_tESM_NSA_8TiledMMAINSA_8MMA_AtomIJNSA_4SM904GMMA25MMA_64x64x16_F32F16F16_SSILNSQ_5MajorE1ELSS_1ELNSQ_7ScaleInE1ELST_1EEEEEENSA_6LayoutINSB_IJSE_SE_SE_EEENSB_IJNSC_ILi0EEESY_SY_EEEEENSB_IJNSA_10UnderscoreES11_S11_EEEEENS7_6detail26Sm90ImplicitGemmTileTraitsINSA_13SM90_TMA_LOADENSA_14ComposedLayoutINSA_7SwizzleILi3ELi4ELi3EEENSA_18smem_ptr_flag_bitsILi16EEENSW_INSB_IJNSB_IJSJ_NSC_ILi4EEEEEENSB_IJNSC_ILi8EEES1E_EEENSB_IJSE_NSC_ILi5EEEEEEEEENSB_IJNSB_IJSE_NSC_ILi4096EEEEEENSB_IJSJ_NSC_ILi512EEEEEENSB_IJSY_NSC_ILi16384EEEEEEEEEEEEEvEENS15_INSA_30SM90_TMA_LOAD_IM2COL_MULTICASTENS17_IS19_S1B_NSW_INSB_IJNSB_IJSJ_SE_EEES1F_S1H_EEENSB_IJNSB_IJSE_SY_EEES1M_NSB_IJSY_S1J_EEEEEEEEEEvEEEENS_8epilogue10collective6detail29Sm90TmaWarpSpecializedAdapterINS24_15DefaultEpilogueISM_NSB_IJlNSB_IJSE_lllEEESY_EEES29_NS23_6thread17LinearCombinationISM_Li1EffLNS2A_9ScaleType4KindE0ELNS_15FloatRoundStyleE2ESM_EENS_4gemm15EpilogueDefaultEEEEEvvEEEEvNT_6ParamsE,@"STO_CUDA_ENTRY STV_DEFAULT"
_ZN7cutlass13device_kernelINS_4conv6kernel13ConvUniversalINS1_16ConvProblemShapeILNS1_8OperatorE2ELi3EEENS1_10collective14CollectiveConvINS1_46MainloopSm90TmaGmmaWarpSpecializedImplicitGemmILS5_2ELi5ELi3EN4cute5tupleIJNSA_1CILi2EEENSC_ILi1EEESE_EEENS1_36KernelImplicitTmaWarpSpecializedSm90ELi1EEENSB_IJNSC_ILi256EEENSB_IJNSC_ILi64EEEEEESK_EEENS_6half_tESM_NSA_8TiledMMAINSA_8MMA_AtomIJNSA_4SM904GMMA25MMA_64x64x16_F32F16F16_SSILNSQ_5MajorE1ELSS_1ELNSQ_7ScaleInE1ELST_1EEEEEENSA_6LayoutINSB_IJSE_SE_SE_EEENSB_IJNSC_ILi0EEESY_SY_EEEEENSB_IJNSA_10UnderscoreES11_S11_EEEEENS7_6detail26Sm90ImplicitGemmTileTraitsINSA_13SM90_TMA_LOADENSA_14ComposedLayoutINSA_7SwizzleILi3ELi4ELi3EEENSA_18smem_ptr_flag_bitsILi16EEENSW_INSB_IJNSB_IJSJ_NSC_ILi4EEEEEENSB_IJNSC_ILi8EEES1E_EEENSB_IJSE_NSC_ILi5EEEEEEEEENSB_IJNSB_IJSE_NSC_ILi4096EEEEEENSB_IJSJ_NSC_ILi512EEEEEENSB_IJSY_NSC_ILi16384EEEEEEEEEEEEEvEENS15_INSA_30SM90_TMA_LOAD_IM2COL_MULTICASTENS17_IS19_S1B_NSW_INSB_IJNSB_IJSJ_SE_EEES1F_S1H_EEENSB_IJNSB_IJSE_SY_EEES1M_NSB_IJSY_S1J_EEEEEEEEEEvEEEENS_8epilogue10collective6detail29Sm90TmaWarpSpecializedAdapterINS24_15DefaultEpilogueISM_NSB_IJlNSB_IJSE_lllEEESY_EEES29_NS23_6thread17LinearCombinationISM_Li1EffLNS2A_9ScaleType4KindE0ELNS_15FloatRoundStyleE2ESM_EENS_4gemm15EpilogueDefaultEEEEEvvEEEEvNT_6ParamsE:
[----:B------:R-:W-:Y:S01]  /*0000*/  LDC R1, c[0x0][0x28] ;  /* 0x00000a00ff017b82 */ /* 0x000fe20000000800 */
[----:B------:R-:W0:Y:S01]  /*0010*/  S2R R13, SR_TID.X ;  /* 0x00000000000d7919 */ /* 0x000e220000002100 */
[----:B------:R-:W-:Y:S01]  /*0020*/  ELECT P0, URZ, PT ;  /* 0x00000000003f782f */ /* 0x000fe20003800000 */
[----:B------:R-:W-:Y:S01]  /*0030*/  BSSY B0, `(.L_x_0) ;  /* 0x0000010000007945 */ /* 0x000fe20003800000 */
[----:B------:R-:W1:Y:S01]  /*0040*/  S2R R14, SR_CTAID.X ;  /* 0x00000000000e7919 */ /* 0x000e620000002500 */
[--C-:B0-----:R-:W-:Y:S02]  /*0050*/  SHF.R.U32.HI R0, RZ, 0x5, R13.reuse ;  /* 0x00000005ff007819 */ /* 0x101fe4000001160d */
[----:B------:R-:W-:-:S03]  /*0060*/  SHF.R.U32.HI R3, RZ, 0x7, R13 ;  /* 0x00000007ff037819 */ /* 0x000fc6000001160d */
[----:B------:R-:W0:Y:S04]  /*0070*/  SHFL.IDX PT, R2, R0, RZ, 0x1f ;  /* 0x00001fff00027589 */ /* 0x000e2800000e0000 */
[----:B------:R2:W3:Y:S01]  /*0080*/  SHFL.IDX PT, R11, R3, RZ, 0x1f ;  /* 0x00001fff030b7589 */ /* 0x0004e200000e0000 */
[----:B0-----:R-:W-:-:S13]  /*0090*/  ISETP.NE.OR P0, PT, R2, RZ, !P0 ;  /* 0x000000ff0200720c */ /* 0x001fda0004705670 */
[----:B-123--:R-:W-:Y:S05]  /*00a0*/  @P0 BRA `(.L_x_1) ;  /* 0x0000000000200947 */ /* 0x00efea0003800000 */
[----:B------:R-:W-:Y:S02]  /*00b0*/  ULDC.64 UR4, c[0x0][0x198] ;  /* 0x0000660000047ab9 */ /* 0x000fe40000000a00 */
[----:B------:R-:W-:Y:S02]  /*00c0*/  UIADD3 UR6, UP0, UR4, 0xf0, URZ ;  /* 0x000000f004067890 */ /* 0x000fe4000ff1e03f */
[----:B------:R-:W-:Y:S02]  /*00d0*/  UIADD3 UR4, UP1, UR4, 0x1f0, URZ ;  /* 0x000001f004047890 */ /* 0x000fe4000ff3e03f */
[----:B------:R-:W-:Y:S02]  /*00e0*/  UIADD3.X UR7, URZ, UR5, URZ, UP0, !UPT ;  /* 0x000000053f077290 */ /* 0x000fe400087fe43f */
[----:B------:R-:W-:-:S07]  /*00f0*/  UIADD3.X UR5, URZ, UR5, URZ, UP1, !UPT ;  /* 0x000000053f057290 */ /* 0x000fce0008ffe43f */
[----:B------:R0:W-:Y:S02]  /*0100*/  UTMACCTL.PF [UR6] ;  /* 0x00000000060079b9 */ /* 0x0001e40008040000 */
[----:B------:R0:W-:Y:S02]  /*0110*/  UTMACCTL.PF [UR4] ;  /* 0x00000000040079b9 */ /* 0x0001e40008040000 */
[----:B0-----:R-:W-:Y:S01]  /*0120*/  NOP ;  /* 0x0000000000007918 */ /* 0x001fe20000000000 */
.L_x_1:
[----:B------:R-:W-:Y:S05]  /*0130*/  BSYNC B0 ;  /* 0x0000000000007941 */ /* 0x000fea0003800000 */
.L_x_0:
[----:B------:R-:W0:Y:S01]  /*0140*/  SHFL.IDX PT, R0, R0, RZ, 0x1f ;  /* 0x00001fff00007589 */ /* 0x000e2200000e0000 */
[----:B------:R-:W-:Y:S02]  /*0150*/  SHF.R.S32.HI R4, RZ, 0x1f, R13 ;  /* 0x0000001fff047819 */ /* 0x000fe4000001140d */
[----:B------:R-:W-:Y:S01]  /*0160*/  I2FP.F32.U32 R6, R14 ;  /* 0x0000000e00067245 */ /* 0x000fe20000201000 */
[----:B------:R-:W1:Y:S01]  /*0170*/  S2R R15, SR_CTAID.Y ;  /* 0x00000000000f7919 */ /* 0x000e620000002600 */
[----:B------:R-:W-:-:S04]  /*0180*/  LEA.HI R4, R4, R13, RZ, 0x7 ;  /* 0x0000000d04047211 */ /* 0x000fc800078f38ff */
[----:B------:R-:W-:-:S05]  /*0190*/  LOP3.LUT R4, R4, 0xffffff80, RZ, 0xc0, !PT ;  /* 0xffffff8004047812 */ /* 0x000fca00078ec0ff */
[----:B------:R-:W-:-:S05]  /*01a0*/  IMAD.IADD R18, R13, 0x1, -R4 ;  /* 0x000000010d127824 */ /* 0x000fca00078e0a04 */
[----:B------:R-:W-:-:S04]  /*01b0*/  SHF.R.S32.HI R3, RZ, 0x1f, R18 ;  /* 0x0000001fff037819 */ /* 0x000fc80000011412 */
[----:B------:R-:W-:Y:S02]  /*01c0*/  LEA.HI R3, R3, R18, RZ, 0x3 ;  /* 0x0000001203037211 */ /* 0x000fe400078f18ff */
[----:B0-----:R-:W-:Y:S02]  /*01d0*/  ISETP.NE.AND P0, PT, R0, RZ, PT ;  /* 0x000000ff0000720c */ /* 0x001fe40003f05270 */
[--C-:B------:R-:W-:Y:S02]  /*01e0*/  SHF.R.S32.HI R4, RZ, 0x3, R3.reuse ;  /* 0x00000003ff047819 */ /* 0x100fe40000011403 */
[----:B------:R-:W-:Y:S02]  /*01f0*/  SHF.R.S32.HI R3, RZ, 0x1f, R3 ;  /* 0x0000001fff037819 */ /* 0x000fe40000011403 */
[----:B------:R-:W-:-:S07]  /*0200*/  SHF.R.S32.HI R5, RZ, 0x1f, R0 ;  /* 0x0000001fff057819 */ /* 0x000fce0000011400 */
[----:B-1----:R-:W-:Y:S05]  /*0210*/  @P0 BRA `(.L_x_2) ;  /* 0x0000000000600947 */ /* 0x002fea0003800000 */
[----:B------:R-:W0:Y:S01]  /*0220*/  S2UR UR8, SR_CgaCtaId ;  /* 0x00000000000879c3 */ /* 0x000e220000008800 */
[----:B------:R-:W-:Y:S01]  /*0230*/  UMOV UR4, 0x400 ;  /* 0x0000040000047882 */ /* 0x000fe20000000000 */
[----:B------:R-:W-:Y:S01]  /*0240*/  UMOV UR5, 0x1 ;  /* 0x0000000100057882 */ /* 0x000fe20000000000 */
[----:B------:R-:W-:Y:S01]  /*0250*/  UMOV UR6, 0x2 ;  /* 0x0000000200067882 */ /* 0x000fe20000000000 */
[----:B------:R-:W-:Y:S01]  /*0260*/  ELECT P0, URZ, PT ;  /* 0x00000000003f782f */ /* 0x000fe20003800000 */
[----:B------:R-:W-:-:S04]  /*0270*/  UIADD3 UR6, -UR6, 0x100000, URZ ;  /* 0x0010000006067890 */ /* 0x000fc8000fffe13f */
[----:B------:R-:W-:Y:S02]  /*0280*/  USHF.L.U32 UR7, UR6, 0xb, URZ ;  /* 0x0000000b06077899 */ /* 0x000fe4000800063f */
[----:B------:R-:W-:Y:S02]  /*0290*/  USHF.L.U32 UR6, UR6, 0x1, URZ ;  /* 0x0000000106067899 */ /* 0x000fe4000800063f */
[----:B0-----:R-:W-:Y:S02]  /*02a0*/  ULEA UR8, UR8, UR4, 0x18 ;  /* 0x0000000408087291 */ /* 0x001fe4000f8ec03f */
[----:B------:R-:W-:-:S04]  /*02b0*/  UIADD3 UR4, -UR5, 0x100000, URZ ;  /* 0x0010000005047890 */ /* 0x000fc8000fffe13f */
[----:B------:R-:W-:Y:S02]  /*02c0*/  USHF.L.U32 UR5, UR4, 0xb, URZ ;  /* 0x0000000b04057899 */ /* 0x000fe4000800063f */
[----:B------:R-:W-:Y:S01]  /*02d0*/  USHF.L.U32 UR4, UR4, 0x1, URZ ;  /* 0x0000000104047899 */ /* 0x000fe2000800063f */
[----:B------:R-:W0:Y:S11]  /*02e0*/  FENCE.VIEW.ASYNC.S ;  /* 0x00000000000073c6 */ /* 0x000e360000000000 */
[----:B0-----:R0:W1:Y:S01]  /*02f0*/  SYNCS.EXCH.64 URZ, [UR8+0x32000], UR4 ;  /* 0x03200004083f75b2 */ /* 0x0010620008000100 */
[----:B------:R0:W2:Y:S01]  /*0300*/  SYNCS.EXCH.64 URZ, [UR8+0x32028], UR6 ;  /* 0x03202806083f75b2 */ /* 0x0000a20008000100 */
[----:B------:R0:W3:Y:S01]  /*0310*/  SYNCS.EXCH.64 URZ, [UR8+0x32008], UR4 ;  /* 0x03200804083f75b2 */ /* 0x0000e20008000100 */
[----:B------:R0:W4:Y:S01]  /*0320*/  SYNCS.EXCH.64 URZ, [UR8+0x32030], UR6 ;  /* 0x03203006083f75b2 */ /* 0x0001220008000100 */
[----:B------:R0:W0:Y:S01]  /*0330*/  SYNCS.EXCH.64 URZ, [UR8+0x32010], UR4 ;  /* 0x03201004083f75b2 */ /* 0x0000220008000100 */
[----:B------:R0:W0:Y:S01]  /*0340*/  SYNCS.EXCH.64 URZ, [UR8+0x32038], UR6 ;  /* 0x03203806083f75b2 */ /* 0x0000220008000100 */
[----:B------:R0:W0:Y:S01]  /*0350*/  SYNCS.EXCH.64 URZ, [UR8+0x32018], UR4 ;  /* 0x03201804083f75b2 */ /* 0x0000220008000100 */
[----:B------:R0:W0:Y:S01]  /*0360*/  SYNCS.EXCH.64 URZ, [UR8+0x32040], UR6 ;  /* 0x03204006083f75b2 */ /* 0x0000220008000100 */
[----:B------:R0:W0:Y:S01]  /*0370*/  SYNCS.EXCH.64 URZ, [UR8+0x32020], UR4 ;  /* 0x03202004083f75b2 */ /* 0x0000220008000100 */
[----:B------:R0:W0:Y:S01]  /*0380*/  SYNCS.EXCH.64 URZ, [UR8+0x32048], UR6 ;  /* 0x03204806083f75b2 */ /* 0x0000220008000100 */
[----:B------:R-:W-:Y:S01]  /*0390*/  NOP ;  /* 0x0000000000007918 */ /* 0x000fe20000000000 */
.L_x_2:
[----:B0-----:R-:W-:Y:S01]  /*03a0*/  ULDC UR4, c[0x0][0x150] ;  /* 0x0000540000047ab9 */ /* 0x001fe20000000800 */
[----:B------:R-:W-:Y:S01]  /*03b0*/  LEA.HI R3, R3, R4, RZ, 0x2 ;  /* 0x0000000403037211 */ /* 0x000fe200078f10ff */
[----:B------:R-:W-:Y:S01]  /*03c0*/  FMUL R6, R6, UR4 ;  /* 0x0000000406067c20 */ /* 0x000fe20008400000 */
[----:B------:R-:W-:Y:S01]  /*03d0*/  LEA.HI R5, R5, R0, RZ, 0x2 ;  /* 0x0000000005057211 */ /* 0x000fe200078f10ff */
[----:B------:R-:W-:Y:S01]  /*03e0*/  ULDC UR4, c[0x0][0x154] ;  /* 0x0000550000047ab9 */ /* 0x000fe20000000800 */
[----:B------:R-:W-:Y:S01]  /*03f0*/  LOP3.LUT R3, R3, 0xfffffffc, RZ, 0xc0, !PT ;  /* 0xfffffffc03037812 */ /* 0x000fe200078ec0ff */
[----:B------:R-:W0:Y:S01]  /*0400*/  LDC R8, c[0x0][0x140] ;  /* 0x00005000ff087b82 */ /* 0x000e220000000800 */
[----:B------:R-:W-:Y:S01]  /*0410*/  LOP3.LUT R5, R5, 0x3ffffffc, RZ, 0xc0, !PT ;  /* 0x3ffffffc05057812 */ /* 0x000fe200078ec0ff */
[----:B------:R-:W5:Y:S01]  /*0420*/  F2I.U32.TRUNC.NTZ R6, R6 ;  /* 0x0000000600067305 */ /* 0x000f62000020f000 */
[----:B------:R-:W-:Y:S01]  /*0430*/  LOP3.LUT P0, RZ, R18, 0x7, RZ, 0xc0, !PT ;  /* 0x0000000712ff7812 */ /* 0x000fe2000780c0ff */
[----:B------:R-:W-:Y:S01]  /*0440*/  IMAD.IADD R3, R4, 0x1, -R3 ;  /* 0x0000000104037824 */ /* 0x000fe200078e0a03 */
[----:B------:R-:W-:Y:S01]  /*0450*/  I2FP.F32.U32 R4, R15 ;  /* 0x0000000f00047245 */ /* 0x000fe20000201000 */
[----:B------:R-:W-:Y:S01]  /*0460*/  IMAD.IADD R0, R0, 0x1, -R5 ;  /* 0x0000000100007824 */ /* 0x000fe200078e0a05 */
[----:B------:R-:W-:Y:S01]  /*0470*/  ISETP.NE.AND P3, PT, R11, 0x1, PT ;  /* 0x000000010b00780c */ /* 0x000fe20003f65270 */
[----:B------:R-:W-:Y:S01]  /*0480*/  NOP ;  /* 0x0000000000007918 */ /* 0x000fe20000000000 */
[----:B------:R-:W-:Y:S01]  /*0490*/  NOP ;  /* 0x0000000000007918 */ /* 0x000fe20000000000 */
[----:B------:R-:W-:-:S02]  /*04a0*/  IMAD R0, R0, 0x4, R3 ;  /* 0x0000000400007824 */ /* 0x000fc400078e0203 */
[----:B------:R-:W-:Y:S01]  /*04b0*/  FMUL R7, R4, UR4 ;  /* 0x0000000404077c20 */ /* 0x000fe20008400000 */
[----:B------:R-:W-:Y:S02]  /*04c0*/  ULDC UR4, c[0x0][0x144] ;  /* 0x0000510000047ab9 */ /* 0x000fe40000000800 */
[C---:B------:R-:W-:Y:S01]  /*04d0*/  LEA.HI R3, R0.reuse, R0, RZ, 0x1 ;  /* 0x0000000000037211 */ /* 0x040fe200078f08ff */
[----:B-----5:R-:W-:Y:S02]  /*04e0*/  IMAD.MOV R5, RZ, RZ, -R6 ;  /* 0x000000ffff057224 */ /* 0x020fe400078e0a06 */
[----:B------:R-:W5:Y:S01]  /*04f0*/  F2I.U32.TRUNC.NTZ R7, R7 ;  /* 0x0000000700077305 */ /* 0x000f62000020f000 */
[----:B------:R-:W-:Y:S01]  /*0500*/  LOP3.LUT R3, R3, 0xfffffffe, RZ, 0xc0, !PT ;  /* 0xfffffffe03037812 */ /* 0x000fe200078ec0ff */
[----:B------:R-:W-:Y:S01]  /*0510*/  IMAD R4, R5, UR4, R14 ;  /* 0x0000000405047c24 */ /* 0x000fe2000f8e020e */
[----:B------:R-:W-:Y:S01]  /*0520*/  ULDC UR4, c[0x0][0x148] ;  /* 0x0000520000047ab9 */ /* 0x000fe20000000800 */
[----:B------:R-:W-:Y:S01]  /*0530*/  IMAD.SHL.U32 R5, R0, 0x4, RZ ;  /* 0x0000000400057824 */ /* 0x000fe200078e00ff */
[----:B0-----:R-:W-:Y:S01]  /*0540*/  ISETP.EQ.U32.AND P1, PT, R8, 0x1, PT ;  /* 0x000000010800780c */ /* 0x001fe20003f22070 */
[----:B------:R-:W-:-:S05]  /*0550*/  IMAD.IADD R3, R0, 0x1, -R3 ;  /* 0x0000000100037824 */ /* 0x000fca00078e0a03 */
[----:B------:R-:W-:Y:S02]  /*0560*/  ISETP.NE.AND P4, PT, R3, R4, PT ;  /* 0x000000040300720c */ /* 0x000fe40003f85270 */
[----:B------:R-:W-:Y:S01]  /*0570*/  SHF.R.S32.HI R3, RZ, 0x1f, R2 ;  /* 0x0000001fff037819 */ /* 0x000fe20000011402 */
[----:B-----5:R-:W-:Y:S01]  /*0580*/  IMAD.MOV R6, RZ, RZ, -R7 ;  /* 0x000000ffff067224 */ /* 0x020fe200078e0a07 */
[----:B------:R-:W-:Y:S01]  /*0590*/  LOP3.LUT R4, R0, 0xc, R5, 0x78, !PT ;  /* 0x0000000c00047812 */ /* 0x000fe200078e7805 */
[----:B------:R-:W-:Y:S01]  /*05a0*/  IMAD.MOV.U32 R7, RZ, RZ, 0x1 ;  /* 0x00000001ff077424 */ /* 0x000fe200078e00ff */
[----:B------:R-:W-:Y:S01]  /*05b0*/  LEA.HI R3, R3, R2, RZ, 0x2 ;  /* 0x0000000203037211 */ /* 0x000fe200078f10ff */
[----:B------:R-:W-:Y:S01]  /*05c0*/  IMAD R5, R6, UR4, R15 ;  /* 0x0000000406057c24 */ /* 0x000fe2000f8e020f */
[----:B------:R-:W-:Y:S02]  /*05d0*/  ISETP.LT.U32.AND P0, PT, R4, 0x2, !P0 ;  /* 0x000000020400780c */ /* 0x000fe40004701070 */
[----:B------:R-:W-:-:S03]  /*05e0*/  LOP3.LUT R3, R3, 0xfffffffc, RZ, 0xc0, !PT ;  /* 0xfffffffc03037812 */ /* 0x000fc600078ec0ff */
[----:B------:R-:W-:Y:S02]  /*05f0*/  @P4 LEA.HI R0, R4, R4, RZ, 0x1 ;  /* 0x0000000404004211 */ /* 0x000fe400078f08ff */
[----:B------:R-:W-:Y:S02]  /*0600*/  IMAD.IADD R10, R2, 0x1, -R3 ;  /* 0x00000001020a7824 */ /* 0x000fe400078e0a03 */
[----:B------:R-:W-:-:S03]  /*0610*/  @P4 SHF.R.S32.HI R0, RZ, 0x1, R0 ;  /* 0x00000001ff004819 */ /* 0x000fc60000011400 */
[----:B------:R-:W-:Y:S02]  /*0620*/  LOP3.LUT P2, RZ, R11, R10, RZ, 0xfc, !PT ;  /* 0x0000000a0bff7212 */ /* 0x000fe4000784fcff */
[----:B------:R-:W-:Y:S02]  /*0630*/  @P4 ISETP.NE.AND P5, PT, R0, R5, PT ;  /* 0x000000050000420c */ /* 0x000fe40003fa5270 */
[----:B------:R-:W-:Y:S02]  /*0640*/  SEL R6, RZ, 0x1, P2 ;  /* 0x00000001ff067807 */ /* 0x000fe40001000000 */
[----:B------:R-:W-:Y:S02]  /*0650*/  SEL R0, RZ, 0x1, !P0 ;  /* 0x00000001ff007807 */ /* 0x000fe40004000000 */
[----:B------:R-:W-:Y:S02]  /*0660*/  @P4 SEL R7, RZ, 0x1, P5 ;  /* 0x00000001ff074807 */ /* 0x000fe40002800000 */
[----:B------:R-:W-:-:S02]  /*0670*/  SEL R6, R6, 0x2, P3 ;  /* 0x0000000206067807 */ /* 0x000fc40001800000 */
[----:B------:R-:W-:Y:S01]  /*0680*/  LOP3.LUT R7, R7, R0, RZ, 0xc0, !PT ;  /* 0x0000000007077212 */ /* 0x000fe200078ec0ff */
[----:B------:R-:W-:Y:S06]  /*0690*/  @!P1 BRA `(.L_x_3) ;  /* 0x0000000000089947 */ /* 0x000fec0003800000 */
[----:B-1234-:R-:W-:Y:S01]  /*06a0*/  UCGABAR_ARV ;  /* 0x00000000000079c7 */ /* 0x01efe20008000000 */
[----:B------:R-:W-:Y:S05]  /*06b0*/  BRA `(.L_x_4) ;  /* 0x0000000000047947 */ /* 0x000fea0003800000 */
.L_x_3:
[----:B-1234-:R-:W-:Y:S01]  /*06c0*/  NOP ;  /* 0x0000000000007918 */ /* 0x01efe20000000000 */
.L_x_4:
[----:B------:R-:W-:Y:S01]  /*06d0*/  ULDC.64 UR4, c[0x0][0x618] ;  /* 0x0001860000047ab9 */ /* 0x000fe20000000a00 */
[----:B------:R-:W-:Y:S01]  /*06e0*/  ULDC.64 UR12, c[0x0][0x208] ;  /* 0x00008200000c7ab9 */ /* 0x000fe20000000a00 */
[----:B------:R-:W-:-:S04]  /*06f0*/  ISETP.NE.U32.AND P0, PT, RZ, UR4, PT ;  /* 0x00000004ff007c0c */ /* 0x000fc8000bf05070 */
[----:B------:R-:W-:-:S13]  /*0700*/  ISETP.NE.AND.EX P0, PT, RZ, UR5, PT, P0 ;  /* 0x00000005ff007c0c */ /* 0x000fda000bf05300 */
[----:B------:R-:W-:Y:S05]  /*0710*/  @!P0 BRA `(.L_x_5) ;  /* 0x00000000001c8947 */ /* 0x000fea0003800000 */
[----:B------:R-:W0:Y:S02]  /*0720*/  LDC.64 R2, c[0x0][0x618] ;  /* 0x00018600ff027b82 */ /* 0x000e240000000a00 */
[----:B0-----:R-:W2:Y:S02]  /*0730*/  LDG.E.64 R2, desc[UR12][R2.64] ;  /* 0x0000000c02027981 */ /* 0x001ea4000c1e1b00 */
[----:B--2---:R-:W-:-:S04]  /*0740*/  ISETP.NE.U32.AND P0, PT, R2, RZ, PT ;  /* 0x000000ff0200720c */ /* 0x004fc80003f05070 */
[----:B------:R-:W-:-:S13]  /*0750*/  ISETP.NE.AND.EX P0, PT, R3, RZ, PT, P0 ;  /* 0x000000ff0300720c */ /* 0x000fda0003f05300 */
[----:B------:R-:W-:Y:S05]  /*0760*/  @!P0 BRA `(.L_x_5) ;  /* 0x0000000000088947 */ /* 0x000fea0003800000 */
[----:B------:R0:W5:Y:S01]  /*0770*/  LD.E R0, desc[UR12][R2.64] ;  /* 0x0000000c02007980 */ /* 0x000162000c101900 */
[----:B------:R-:W-:Y:S05]  /*0780*/  BRA `(.L_x_6) ;  /* 0x0000000000207947 */ /* 0x000fea0003800000 */
.L_x_5:
[----:B------:R-:W-:Y:S02]  /*0790*/  ULDC.64 UR4, c[0x0][0x608] ;  /* 0x0001820000047ab9 */ /* 0x000fe40000000a00 */
[----:B------:R-:W-:-:S04]  /*07a0*/  ISETP.NE.U32.AND P0, PT, RZ, UR4, PT ;  /* 0x00000004ff007c0c */ /* 0x000fc8000bf05070 */
[----:B------:R-:W-:-:S13]  /*07b0*/  ISETP.NE.AND.EX P0, PT, RZ, UR5, PT, P0 ;  /* 0x00000005ff007c0c */ /* 0x000fda000bf05300 */
[----:B------:R-:W-:Y:S05]  /*07c0*/  @!P0 BRA `(.L_x_7) ;  /* 0x00000000000c8947 */ /* 0x000fea0003800000 */
[----:B------:R-:W0:Y:S02]  /*07d0*/  LDC.64 R2, c[0x0][0x608] ;  /* 0x00018200ff027b82 */ /* 0x000e240000000a00 */
[----:B0-----:R1:W5:Y:S01]  /*07e0*/  LDG.E R0, desc[UR12][R2.64] ;  /* 0x0000000c02007981 */ /* 0x001362000c1e1900 */
[----:B------:R-:W-:Y:S05]  /*07f0*/  BRA `(.L_x_6) ;  /* 0x0000000000047947 */ /* 0x000fea0003800000 */
.L_x_7:
[----:B------:R-:W2:Y:S02]  /*0800*/  LDC R0, c[0x0][0x600] ;  /* 0x00018000ff007b82 */ /* 0x000ea40000000800 */
.L_x_6:
[----:B------:R-:W-:Y:S02]  /*0810*/  ULDC.64 UR4, c[0x0][0x620] ;  /* 0x0001880000047ab9 */ /* 0x000fe40000000a00 */
[----:B------:R-:W-:-:S04]  /*0820*/  ISETP.NE.U32.AND P0, PT, RZ, UR4, PT ;  /* 0x00000004ff007c0c */ /* 0x000fc8000bf05070 */
[----:B------:R-:W-:-:S13]  /*0830*/  ISETP.NE.AND.EX P0, PT, RZ, UR5, PT, P0 ;  /* 0x00000005ff007c0c */ /* 0x000fda000bf05300 */
[----:B------:R-:W-:Y:S05]  /*0840*/  @!P0 BRA `(.L_x_8) ;  /* 0x00000000001c8947 */ /* 0x000fea0003800000 */
[----:B01----:R-:W0:Y:S02]  /*0850*/  LDC.64 R2, c[0x0][0x620] ;  /* 0x00018800ff027b82 */ /* 0x003e240000000a00 */
[----:B0-----:R-:W3:Y:S02]  /*0860*/  LDG.E.64 R2, desc[UR12][R2.64] ;  /* 0x0000000c02027981 */ /* 0x001ee4000c1e1b00 */
[----:B---3--:R-:W-:-:S04]  /*0870*/  ISETP.NE.U32.AND P0, PT, R2, RZ, PT ;  /* 0x000000ff0200720c */ /* 0x008fc80003f05070 */
[----:B------:R-:W-:-:S13]  /*0880*/  ISETP.NE.AND.EX P0, PT, R3, RZ, PT, P0 ;  /* 0x000000ff0300720c */ /* 0x000fda0003f05300 */
[----:B------:R-:W-:Y:S05]  /*0890*/  @!P0 BRA `(.L_x_8) ;  /* 0x0000000000088947 */ /* 0x000fea0003800000 */
[----:B------:R0:W5:Y:S01]  /*08a0*/  LD.E R2, desc[UR12][R2.64] ;  /* 0x0000000c02027980 */ /* 0x000162000c101900 */
[----:B------:R-:W-:Y:S05]  /*08b0*/  BRA `(.L_x_9) ;  /* 0x0000000000207947 */ /* 0x000fea0003800000 */
.L_x_8:
[----:B------:R-:W-:Y:S02]  /*08c0*/  ULDC.64 UR4, c[0x0][0x610] ;  /* 0x0001840000047ab9 */ /* 0x000fe40000000a00 */
[----:B------:R-:W-:-:S04]  /*08d0*/  ISETP.NE.U32.AND P0, PT, RZ, UR4, PT ;  /* 0x00000004ff007c0c */ /* 0x000fc8000bf05070 */
[----:B------:R-:W-:-:S13]  /*08e0*/  ISETP.NE.AND.EX P0, PT, RZ, UR5, PT, P0 ;  /* 0x00000005ff007c0c */ /* 0x000fda000bf05300 */
[----:B------:R-:W-:Y:S05]  /*08f0*/  @!P0 BRA `(.L_x_10) ;  /* 0x00000000000c8947 */ /* 0x000fea0003800000 */
[----:B01----:R-:W0:Y:S02]  /*0900*/  LDC.64 R2, c[0x0][0x610] ;  /* 0x00018400ff027b82 */ /* 0x003e240000000a00 */
[----:B0-----:R1:W5:Y:S01]  /*0910*/  LDG.E R2, desc[UR12][R2.64] ;  /* 0x0000000c02027981 */ /* 0x001362000c1e1900 */
[----:B------:R-:W-:Y:S05]  /*0920*/  BRA `(.L_x_9) ;  /* 0x0000000000047947 */ /* 0x000fea0003800000 */
.L_x_10:
[----:B01----:R-:W3:Y:S02]  /*0930*/  LDC R2, c[0x0][0x604] ;  /* 0x00018100ff027b82 */ /* 0x003ee40000000800 */
.L_x_9:
[----:B01----:R-:W0:Y:S01]  /*0940*/  LDC R3, c[0x0][0x4d8] ;  /* 0x00013600ff037b82 */ /* 0x003e220000000800 */
[----:B------:R-:W-:-:S07]  /*0950*/  IABS R19, R15 ;  /* 0x0000000f00137213 */ /* 0x000fce0000000000 */
[----:B------:R-:W1:Y:S08]  /*0960*/  LDC R17, c[0x0][0x4dc] ;  /* 0x00013700ff117b82 */ /* 0x000e700000000800 */
[----:B------:R-:W4:Y:S01]  /*0970*/  LDC R152, c[0x0][0x4e0] ;  /* 0x00013800ff987b82 */ /* 0x000f220000000800 */
[----:B0-----:R-:W-:-:S05]  /*0980*/  VIADD R3, R3, 0x3f ;  /* 0x0000003f03037836 */ /* 0x001fca0000000000 */
[----:B------:R-:W-:Y:S02]  /*0990*/  SHF.R.S32.HI R8, RZ, 0x1f, R3 ;  /* 0x0000001fff087819 */ /* 0x000fe40000011403 */
[----:B-1----:R-:W-:Y:S02]  /*09a0*/  IABS R22, R17 ;  /* 0x0000001100167213 */ /* 0x002fe40000000000 */
[----:B------:R-:W-:Y:S02]  /*09b0*/  LEA.HI R8, R8, R3, RZ, 0x6 ;  /* 0x0000000308087211 */ /* 0x000fe400078f30ff */
[----:B------:R-:W0:Y:S02]  /*09c0*/  I2F.RP R12, R22 ;  /* 0x00000016000c7306 */ /* 0x000e240000209400 */
[----:B------:R-:W-:-:S04]  /*09d0*/  SHF.R.S32.HI R16, RZ, 0x6, R8 ;  /* 0x00000006ff107819 */ /* 0x000fc80000011408 */
[-C--:B------:R-:W-:Y:S02]  /*09e0*/  IABS R20, R16.reuse ;  /* 0x0000001000147213 */ /* 0x080fe40000000000 */
[----:B------:R-:W-:Y:S02]  /*09f0*/  IABS R21, R16 ;  /* 0x0000001000157213 */ /* 0x000fe40000000000 */
[----:B------:R-:W1:Y:S08]  /*0a00*/  I2F.RP R3, R20 ;  /* 0x0000001400037306 */ /* 0x000e700000209400 */
[----:B0-----:R-:W-:Y:S08]  /*0a10*/  MUFU.RCP R12, R12 ;  /* 0x0000000c000c7308 */ /* 0x001ff00000001000 */
[----:B-1----:R-:W0:Y:S02]  /*0a20*/  MUFU.RCP R3, R3 ;  /* 0x0000000300037308 */ /* 0x002e240000001000 */
[----:B0-----:R-:W-:-:S06]  /*0a30*/  VIADD R8, R3, 0xffffffe ;  /* 0x0ffffffe03087836 */ /* 0x001fcc0000000000 */
[----:B------:R0:W1:Y:S02]  /*0a40*/  F2I.FTZ.U32.TRUNC.NTZ R9, R8 ;  /* 0x0000000800097305 */ /* 0x000064000021f000 */
[----:B0-----:R-:W-:Y:S02]  /*0a50*/  IMAD.MOV.U32 R8, RZ, RZ, RZ ;  /* 0x000000ffff087224 */ /* 0x001fe400078e00ff */
[----:B-1----:R-:W-:-:S04]  /*0a60*/  IMAD.MOV R5, RZ, RZ, -R9 ;  /* 0x000000ffff057224 */ /* 0x002fc800078e0a09 */
[----:B------:R-:W-:-:S04]  /*0a70*/  IMAD R5, R5, R20, RZ ;  /* 0x0000001405057224 */ /* 0x000fc800078e02ff */
[----:B------:R-:W-:-:S04]  /*0a80*/  IMAD.HI.U32 R9, R9, R5, R8 ;  /* 0x0000000509097227 */ /* 0x000fc800078e0008 */
[----:B------:R-:W-:Y:S02]  /*0a90*/  IMAD.MOV.U32 R8, RZ, RZ, R19 ;  /* 0x000000ffff087224 */ /* 0x000fe400078e0013 */
[----:B------:R-:W-:Y:S02]  /*0aa0*/  IMAD.MOV R5, RZ, RZ, -R21 ;  /* 0x000000ffff057224 */ /* 0x000fe400078e0a15 */
[----:B------:R-:W-:-:S04]  /*0ab0*/  IMAD.HI.U32 R3, R9, R8, RZ ;  /* 0x0000000809037227 */ /* 0x000fc800078e00ff */
[----:B------:R-:W-:Y:S02]  /*0ac0*/  IMAD R5, R3, R5, R8 ;  /* 0x0000000503057224 */ /* 0x000fe400078e0208 */
[----:B------:R-:W-:Y:S01]  /*0ad0*/  VIADD R8, R12, 0xffffffe ;  /* 0x0ffffffe0c087836 */ /* 0x000fe20000000000 */
[----:B----4-:R-:W-:Y:S02]  /*0ae0*/  IABS R12, R152 ;  /* 0x00000098000c7213 */ /* 0x010fe40000000000 */
[----:B------:R-:W-:Y:S01]  /*0af0*/  ISETP.GT.U32.AND P2, PT, R20, R5, PT ;  /* 0x000000051400720c */ /* 0x000fe20003f44070 */
[----:B------:R0:W1:Y:S02]  /*0b00*/  F2I.FTZ.U32.TRUNC.NTZ R9, R8 ;  /* 0x0000000800097305 */ /* 0x000064000021f000 */
[----:B0-----:R-:W-:-:S10]  /*0b10*/  IMAD.MOV.U32 R8, RZ, RZ, RZ ;  /* 0x000000ffff087224 */ /* 0x001fd400078e00ff */
[----:B------:R-:W-:Y:S02]  /*0b20*/  @!P2 IMAD.IADD R5, R5, 0x1, -R20 ;  /* 0x000000010505a824 */ /* 0x000fe400078e0a14 */
[----:B------:R-:W-:Y:S01]  /*0b30*/  @!P2 VIADD R3, R3, 0x1 ;  /* 0x000000010303a836 */ /* 0x000fe20000000000 */
[----:B------:R-:W-:Y:S02]  /*0b40*/  ISETP.NE.AND P2, PT, R16, RZ, PT ;  /* 0x000000ff1000720c */ /* 0x000fe40003f45270 */
[----:B------:R-:W-:Y:S02]  /*0b50*/  ISETP.GE.U32.AND P0, PT, R5, R20, PT ;  /* 0x000000140500720c */ /* 0x000fe40003f06070 */
[----:B------:R-:W-:-:S04]  /*0b60*/  LOP3.LUT R5, R15, R16, RZ, 0x3c, !PT ;  /* 0x000000100f057212 */ /* 0x000fc800078e3cff */
[----:B------:R-:W-:-:S07]  /*0b70*/  ISETP.GE.AND P3, PT, R5, RZ, PT ;  /* 0x000000ff0500720c */ /* 0x000fce0003f66270 */
[----:B------:R-:W-:-:S04]  /*0b80*/  @P0 VIADD R3, R3, 0x1 ;  /* 0x0000000103030836 */ /* 0x000fc80000000000 */
[----:B------:R-:W-:Y:S02]  /*0b90*/  IMAD.MOV.U32 R20, RZ, RZ, R3 ;  /* 0x000000ffff147224 */ /* 0x000fe400078e0003 */
[----:B-1----:R-:W-:Y:S02]  /*0ba0*/  IMAD.MOV R3, RZ, RZ, -R9 ;  /* 0x000000ffff037224 */ /* 0x002fe400078e0a09 */
[----:B------:R-:W-:Y:S01]  /*0bb0*/  @!P3 IMAD.MOV R20, RZ, RZ, -R20 ;  /* 0x000000ffff14b224 */ /* 0x000fe200078e0a14 */
[----:B------:R-:W-:Y:S01]  /*0bc0*/  @!P2 LOP3.LUT R20, RZ, R16, RZ, 0x33, !PT ;  /* 0x00000010ff14a212 */ /* 0x000fe200078e33ff */
[----:B------:R-:W-:-:S03]  /*0bd0*/  IMAD R3, R3, R22, RZ ;  /* 0x0000001603037224 */ /* 0x000fc600078e02ff */
[----:B------:R-:W-:Y:S01]  /*0be0*/  IABS R5, R20 ;  /* 0x0000001400057213 */ /* 0x000fe20000000000 */
[----:B------:R-:W-:-:S04]  /*0bf0*/  IMAD.HI.U32 R8, R9, R3, R8 ;  /* 0x0000000309087227 */ /* 0x000fc800078e0008 */
[----:B------:R-:W-:Y:S02]  /*0c00*/  IMAD.MOV.U32 R3, RZ, RZ, R5 ;  /* 0x000000ffff037224 */ /* 0x000fe400078e0005 */
[----:B------:R-:W0:Y:S02]  /*0c10*/  I2F.RP R5, R12 ;  /* 0x0000000c00057306 */ /* 0x000e240000209400 */
[----:B------:R-:W-:-:S04]  /*0c20*/  IMAD.HI.U32 R8, R8, R3, RZ ;  /* 0x0000000308087227 */ /* 0x000fc800078e00ff */
[----:B------:R-:W-:-:S04]  /*0c30*/  IMAD.MOV R9, RZ, RZ, -R8 ;  /* 0x000000ffff097224 */ /* 0x000fc800078e0a08 */
[C---:B------:R-:W-:Y:S01]  /*0c40*/  IMAD R3, R22.reuse, R9, R3 ;  /* 0x0000000916037224 */ /* 0x040fe200078e0203 */
[----:B0-----:R-:W0:Y:S04]  /*0c50*/  MUFU.RCP R5, R5 ;  /* 0x0000000500057308 */ /* 0x001e280000001000 */
[----:B------:R-:W-:-:S13]  /*0c60*/  ISETP.GT.U32.AND P2, PT, R22, R3, PT ;  /* 0x000000031600720c */ /* 0x000fda0003f44070 */
[----:B------:R-:W-:Y:S02]  /*0c70*/  @!P2 IMAD.IADD R3, R3, 0x1, -R22 ;  /* 0x000000010303a824 */ /* 0x000fe400078e0a16 */
[----:B------:R-:W-:Y:S01]  /*0c80*/  @!P2 VIADD R8, R8, 0x1 ;  /* 0x000000010808a836 */ /* 0x000fe20000000000 */
[----:B------:R-:W-:Y:S01]  /*0c90*/  ISETP.NE.AND P2, PT, R17, RZ, PT ;  /* 0x000000ff1100720c */ /* 0x000fe20003f45270 */
[----:B0-----:R-:W-:Y:S01]  /*0ca0*/  VIADD R9, R5, 0xffffffe ;  /* 0x0ffffffe05097836 */ /* 0x001fe20000000000 */
[----:B------:R-:W-:Y:S02]  /*0cb0*/  ISETP.GE.U32.AND P0, PT, R3, R22, PT ;  /* 0x000000160300720c */ /* 0x000fe40003f06070 */
[----:B------:R-:W-:-:S03]  /*0cc0*/  LOP3.LUT R3, R20, R17, RZ, 0x3c, !PT ;  /* 0x0000001114037212 */ /* 0x000fc600078e3cff */
[----:B------:R-:W0:Y:S01]  /*0cd0*/  F2I.FTZ.U32.TRUNC.NTZ R9, R9 ;  /* 0x0000000900097305 */ /* 0x000e22000021f000 */
[----:B------:R-:W-:-:S07]  /*0ce0*/  ISETP.GE.AND P3, PT, R3, RZ, PT ;  /* 0x000000ff0300720c */ /* 0x000fce0003f66270 */
[----:B------:R-:W-:-:S04]  /*0cf0*/  @P0 VIADD R8, R8, 0x1 ;  /* 0x0000000108080836 */ /* 0x000fc80000000000 */
[----:B------:R-:W-:Y:S02]  /*0d00*/  IMAD.MOV.U32 R19, RZ, RZ, R8 ;  /* 0x000000ffff137224 */ /* 0x000fe400078e0008 */
[----:B------:R-:W-:Y:S02]  /*0d10*/  IMAD.MOV.U32 R8, RZ, RZ, RZ ;  /* 0x000000ffff087224 */ /* 0x000fe400078e00ff */
[----:B0-----:R-:W-:Y:S02]  /*0d20*/  IMAD.MOV R3, RZ, RZ, -R9 ;  /* 0x000000ffff037224 */ /* 0x001fe400078e0a09 */
[----:B------:R-:W-:Y:S01]  /*0d30*/  @!P3 IMAD.MOV R19, RZ, RZ, -R19 ;  /* 0x000000ffff13b224 */ /* 0x000fe200078e0a13 */
[----:B------:R-:W-:Y:S01]  /*0d40*/  @!P2 LOP3.LUT R19, RZ, R17, RZ, 0x33, !PT ;  /* 0x00000011ff13a212 */ /* 0x000fe200078e33ff */
[----:B------:R-:W-:-:S03]  /*0d50*/  IMAD R3, R3, R12, RZ ;  /* 0x0000000c03037224 */ /* 0x000fc600078e02ff */
[----:B------:R-:W-:Y:S01]  /*0d60*/  IABS R5, R19 ;  /* 0x0000001300057213 */ /* 0x000fe20000000000 */
[----:B------:R-:W-:-:S06]  /*0d70*/  IMAD.HI.U32 R8, R9, R3, R8 ;  /* 0x0000000309087227 */ /* 0x000fcc00078e0008 */
[----:B------:R-:W-:-:S04]  /*0d80*/  IMAD.HI.U32 R3, R8, R5, RZ ;  /* 0x0000000508037227 */ /* 0x000fc800078e00ff */
[----:B------:R-:W-:-:S04]  /*0d90*/  IMAD.MOV R8, RZ, RZ, -R3 ;  /* 0x000000ffff087224 */ /* 0x000fc800078e0a03 */
[----:B------:R-:W-:Y:S02]  /*0da0*/  IMAD R5, R12, R8, R5 ;  /* 0x000000080c057224 */ /* 0x000fe400078e0205 */
[----:B------:R-:W-:-:S03]  /*0db0*/  IMAD.MOV R8, RZ, RZ, -R19 ;  /* 0x000000ffff087224 */ /* 0x000fc600078e0a13 */
[----:B------:R-:W-:-:S13]  /*0dc0*/  ISETP.GT.U32.AND P2, PT, R12, R5, PT ;  /* 0x000000050c00720c */ /* 0x000fda0003f44070 */
[----:B------:R-:W-:Y:S02]  /*0dd0*/  @!P2 IMAD.IADD R5, R5, 0x1, -R12 ;  /* 0x000000010505a824 */ /* 0x000fe400078e0a0c */
[----:B------:R-:W-:Y:S01]  /*0de0*/  @!P2 VIADD R3, R3, 0x1 ;  /* 0x000000010303a836 */ /* 0x000fe20000000000 */
[----:B------:R-:W-:Y:S02]  /*0df0*/  ISETP.NE.AND P2, PT, R152, RZ, PT ;  /* 0x000000ff9800720c */ /* 0x000fe40003f45270 */
[----:B------:R-:W-:Y:S02]  /*0e00*/  ISETP.GE.U32.AND P0, PT, R5, R12, PT ;  /* 0x0000000c0500720c */ /* 0x000fe40003f06070 */
[----:B------:R-:W-:-:S04]  /*0e10*/  LOP3.LUT R5, R19, R152, RZ, 0x3c, !PT ;  /* 0x0000009813057212 */ /* 0x000fc800078e3cff */
[----:B------:R-:W-:Y:S01]  /*0e20*/  ISETP.GE.AND P3, PT, R5, RZ, PT ;  /* 0x000000ff0500720c */ /* 0x000fe20003f66270 */
[----:B------:R-:W-:-:S04]  /*0e30*/  IMAD.MOV R5, RZ, RZ, -R20 ;  /* 0x000000ffff057224 */ /* 0x000fc800078e0a14 */
[----:B------:R-:W-:Y:S02]  /*0e40*/  IMAD R16, R16, R5, R15 ;  /* 0x0000000510107224 */ /* 0x000fe400078e020f */
[----:B------:R-:W-:Y:S02]  /*0e50*/  @P0 VIADD R3, R3, 0x1 ;  /* 0x0000000103030836 */ /* 0x000fe40000000000 */
[----:B------:R-:W-:-:S04]  /*0e60*/  IMAD R5, R17, R8, R20 ;  /* 0x0000000811057224 */ /* 0x000fc800078e0214 */
[----:B------:R-:W-:Y:S01]  /*0e70*/  @!P3 IMAD.MOV R3, RZ, RZ, -R3 ;  /* 0x000000ffff03b224 */ /* 0x000fe200078e0a03 */
[----:B------:R-:W-:-:S05]  /*0e80*/  @!P2 LOP3.LUT R3, RZ, R152, RZ, 0x33, !PT ;  /* 0x00000098ff03a212 */ /* 0x000fca00078e33ff */
[----:B------:R-:W-:-:S04]  /*0e90*/  IMAD.MOV R9, RZ, RZ, -R3 ;  /* 0x000000ffff097224 */ /* 0x000fc800078e0a03 */
[----:B------:R-:W-:Y:S01]  /*0ea0*/  IMAD R152, R152, R9, R19 ;  /* 0x0000000998987224 */ /* 0x000fe200078e0213 */
[----:B------:R-:W-:Y:S06]  /*0eb0*/  @!P1 BRA `(.L_x_11) ;  /* 0x00000000000c9947 */ /* 0x000fec0003800000 */
[----:B------:R-:W-:Y:S01]  /*0ec0*/  UCGABAR_WAIT ;  /* 0x0000000000007dc7 */ /* 0x000fe20008000000 */
[----:B------:R-:W-:Y:S01]  /*0ed0*/  CCTL.IVALL ;  /* 0x00000000ff00798f */ /* 0x000fe20002000000 */
[----:B------:R-:W-:Y:S05]  /*0ee0*/  BRA `(.L_x_12) ;  /* 0x0000000000047947 */ /* 0x000fea0003800000 */
.L_x_11:
[----:B------:R-:W-:Y:S06]  /*0ef0*/  BAR.SYNC.DEFER_BLOCKING 0x0 ;  /* 0x0000000000007b1d */ /* 0x000fec0000010000 */
.L_x_12:
[----:B------:R-:W0:Y:S01]  /*0f00*/  LDC R12, c[0x0][0x294] ;  /* 0x0000a500ff0c7b82 */ /* 0x000e220000000800 */
[----:B------:R-:W-:Y:S01]  /*0f10*/  ISETP.NE.AND P0, PT, R11, RZ, PT ;  /* 0x000000ff0b00720c */ /* 0x000fe20003f05270 */
[----:B0-----:R-:W-:-:S05]  /*0f20*/  VIADD R8, R12, 0x3f ;  /* 0x0000003f0c087836 */ /* 0x001fca0000000000 */
[----:B------:R-:W-:-:S04]  /*0f30*/  SHF.R.S32.HI R9, RZ, 0x1f, R8 ;  /* 0x0000001fff097819 */ /* 0x000fc80000011408 */
[----:B------:R-:W-:-:S04]  /*0f40*/  LEA.HI R8, R9, R8, RZ, 0x6 ;  /* 0x0000000809087211 */ /* 0x000fc800078f30ff */
[----:B------:R-:W-:Y:S01]  /*0f50*/  SHF.R.S32.HI R8, RZ, 0x6, R8 ;  /* 0x00000006ff087819 */ /* 0x000fe20000011408 */
[----:B------:R-:W-:Y:S06]  /*0f60*/  @!P0 BRA `(.L_x_13) ;  /* 0x000000c0007c8947 */ /* 0x000fec0003800000 */
[----:B------:R-:W-:-:S13]  /*0f70*/  ISETP.NE.AND P0, PT, R11, 0x1, PT ;  /* 0x000000010b00780c */ /* 0x000fda0003f05270 */
[----:B------:R-:W-:Y:S05]  /*0f80*/  @P0 EXIT ;  /* 0x000000000000094d */ /* 0x000fea0003800000 */
[----:B------:R-:W-:Y:S01]  /*0f90*/  ISETP.GE.AND P0, PT, R12, 0x1, PT ;  /* 0x000000010c00780c */ /* 0x000fe20003f06270 */
[----:B------:R-:W-:Y:S01]  /*0fa0*/  UMOV UR4, URZ ;  /* 0x0000003f00047c82 */ /* 0x000fe20008000000 */
[----:B------:R-:W-:Y:S02]  /*0fb0*/  CS2R R54, SRZ ;  /* 0x0000000000367805 */ /* 0x000fe4000001ff00 */
[----:B------:R-:W-:Y:S02]  /*0fc0*/  CS2R R120, SRZ ;  /* 0x0000000000787805 */ /* 0x000fe4000001ff00 */
[----:B------:R-:W-:Y:S02]  /*0fd0*/  CS2R R122, SRZ ;  /* 0x00000000007a7805 */ /* 0x000fe4000001ff00 */
[----:B------:R-:W-:Y:S02]  /*0fe0*/  CS2R R124, SRZ ;  /* 0x00000000007c7805 */ /* 0x000fe4000001ff00 */
[----:B------:R-:W-:-:S02]  /*0ff0*/  CS2R R126, SRZ ;  /* 0x00000000007e7805 */ /* 0x000fc4000001ff00 */
[----:B------:R-:W-:Y:S02]  /*1000*/  CS2R R128, SRZ ;  /* 0x0000000000807805 */ /* 0x000fe4000001ff00 */
        /* <DEDUP_REMOVED lines=57> */
[----:B------:R-:W-:Y:S01]  /*13a0*/  CS2R R52, SRZ ;  /* 0x0000000000347805 */ /* 0x000fe2000001ff00 */
[----:B------:R-:W-:Y:S06]  /*13b0*/  @!P0 BRA `(.L_x_14) ;  /* 0x0000000400608947 */ /* 0x000fec0003800000 */
[----:B------:R-:W-:-:S04]  /*13c0*/  LOP3.LUT R9, R6, 0x1, RZ, 0xfc, !PT ;  /* 0x0000000106097812 */ /* 0x000fc800078efcff */
[----:B------:R-:W-:-:S13]  /*13d0*/  ISETP.NE.AND P0, PT, R9, 0x3, PT ;  /* 0x000000030900780c */ /* 0x000fda0003f05270 */
[----:B------:R-:W-:Y:S05]  /*13e0*/  @!P0 BRA `(.L_x_15) ;  /* 0x0000000000048947 */ /* 0x000fea0003800000 */
[----:B------:R-:W-:Y:S01]  /*13f0*/  BPT.TRAP 0x1 ;  /* 0x000000040000795c */ /* 0x000fe20000300000 */
.L_x_15:
[----:B------:R-:W0:Y:S01]  /*1400*/  S2UR UR5, SR_CgaCtaId ;  /* 0x00000000000579c3 */ /* 0x000e220000008800 */
[----:B------:R-:W-:Y:S01]  /*1410*/  SHF.L.U32 R9, RZ, 0x1f, RZ ;  /* 0x0000001fff097819 */ /* 0x000fe200000006ff */
[----:B------:R-:W-:Y:S02]  /*1420*/  UMOV UR4, 0x400 ;  /* 0x0000040000047882 */ /* 0x000fe40000000000 */
[----:B0-----:R-:W-:-:S12]  /*1430*/  ULEA UR4, UR5, UR4, 0x18 ;  /* 0x0000000405047291 */ /* 0x001fd8000f8ec03f */
.L_x_16:
[----:B0-----:R-:W-:-:S04]  /*1440*/  IMAD.U32 R10, RZ, RZ, UR4 ;  /* 0x00000004ff0a7e24 */ /* 0x001fc8000f8e00ff */
[----:B------:R0:W1:Y:S03]  /*1450*/  SYNCS.PHASECHK.TRANS64.TRYWAIT P0, [R10+URZ+0x32000], R9 ;  /* 0x032000090a0075a7 */ /* 0x000066000800017f */
[----:B-1----:R-:W-:Y:S05]  /*1460*/  @!P0 NANOSLEEP.SYNCS 0x989680 ;  /* 0x009896800000895d */ /* 0x002fea0003900000 */
[----:B------:R-:W1:Y:S02]  /*1470*/  @!P0 SYNCS.PHASECHK.TRANS64 P0, [R10+URZ+0x32000], R9 ;  /* 0x032000090a0085a7 */ /* 0x000e64000800007f */
[----:B-1----:R-:W-:Y:S05]  /*1480*/  @!P0 BRA `(.L_x_16) ;  /* 0xfffffffc00ec8947 */ /* 0x002fea000383ffff */
[----:B------:R-:W-:Y:S01]  /*1490*/  UIADD3 UR5, UR4, 0x28000, URZ ;  /* 0x0002800004057890 */ /* 0x000fe2000fffe03f */
[----:B------:R-:W-:Y:S01]  /*14a0*/  WARPGROUP.ARRIVE ;  /* 0x00000000000079c5 */ /* 0x000fe20000000000 */
[----:B------:R-:W-:Y:S02]  /*14b0*/  USHF.R.U32.HI UR4, URZ, 0x4, UR4 ;  /* 0x000000043f047899 */ /* 0x000fe40008011604 */
[----:B------:R-:W-:Y:S02]  /*14c0*/  USHF.R.U32.HI UR5, URZ, 0x4, UR5 ;  /* 0x000000043f057899 */ /* 0x000fe40008011605 */
[----:B------:R-:W-:Y:S02]  /*14d0*/  ULOP3.LUT UR4, UR4, 0x3fff, URZ, 0xc0, !UPT ;  /* 0x00003fff04047892 */ /* 0x000fe4000f8ec03f */
[----:B------:R-:W-:Y:S02]  /*14e0*/  ULOP3.LUT UR6, UR5, 0x3fff, URZ, 0xc0, !UPT ;  /* 0x00003fff05067892 */ /* 0x000fe4000f8ec03f */
[----:B------:R-:W-:-:S02]  /*14f0*/  UIADD3 UR5, UR4, 0x200, URZ ;  /* 0x0000020004057890 */ /* 0x000fc4000fffe03f */
[----:B------:R-:W-:Y:S02]  /*1500*/  UIADD3 UR7, UR4, 0x400, URZ ;  /* 0x0000040004077890 */ /* 0x000fe4000fffe03f */
[----:B------:R-:W-:Y:S01]  /*1510*/  UMOV UR8, UR4 ;  /* 0x0000000400087c82 */ /* 0x000fe20008000000 */
[----:B------:R-:W-:Y:S01]  /*1520*/  UMOV UR9, 0x40000040 ;  /* 0x4000004000097882 */ /* 0x000fe20000000000 */
[----:B------:R-:W-:Y:S01]  /*1530*/  UMOV UR10, UR6 ;  /* 0x00000006000a7c82 */ /* 0x000fe20008000000 */
[----:B------:R-:W-:Y:S01]  /*1540*/  UMOV UR11, 0x40000040 ;  /* 0x40000040000b7882 */ /* 0x000fe20000000000 */
[----:B------:R-:W-:Y:S01]  /*1550*/  UIADD3 UR14, UR4, 0x600, URZ ;  /* 0x00000600040e7890 */ /* 0x000fe2000fffe03f */
[----:B------:R-:W-:Y:S01]  /*1560*/  HGMMA.64x64x16.F32 R120, gdesc[UR8].tnspA.tnspB, RZ, !UPT ;  /* 0x60e00000087879f0 */ /* 0x000fe2000c7008ff */
        /* <DEDUP_REMOVED lines=12> */
[----:B------:R-:W-:-:S02]  /*1630*/  UIADD3 UR8, UR4, 0x80, URZ ;  /* 0x0000008004087890 */ /* 0x000fc4000fffe03f */
[----:B------:R-:W-:Y:S01]  /*1640*/  UIADD3 UR10, UR6, 0x80, URZ ;  /* 0x00000080060a7890 */ /* 0x000fe2000fffe03f */
[----:B------:R-:W-:Y:S01]  /*1650*/  UMOV UR9, 0x40000040 ;  /* 0x4000004000097882 */ /* 0x000fe20000000000 */
[----:B------:R-:W-:-:S07]  /*1660*/  UMOV UR11, 0x40000040 ;  /* 0x40000040000b7882 */ /* 0x000fce0000000000 */
[----:B------:R-:W-:Y:S01]  /*1670*/  HGMMA.64x64x16.F32 R120, gdesc[UR8].tnspA.tnspB, R120 ;  /* 0x60e00000087879f0 */ /* 0x000fe20008700878 */
[----:B------:R-:W-:Y:S01]  /*1680*/  UMOV UR8, UR5 ;  /* 0x0000000500087c82 */ /* 0x000fe20008000000 */
[----:B------:R-:W-:Y:S01]  /*1690*/  UMOV UR9, 0x40000040 ;  /* 0x4000004000097882 */ /* 0x000fe20000000000 */
[----:B------:R-:W-:Y:S01]  /*16a0*/  UIADD3 UR5, UR4, 0x300, URZ ;  /* 0x0000030004057890 */ /* 0x000fe2000fffe03f */
        /* <DEDUP_REMOVED lines=19> */
[----:B------:R-:W-:Y:S02]  /*17e0*/  UMOV UR9, 0x40000040 ;  /* 0x4000004000097882 */ /* 0x000fe40000000000 */
[----:B------:R-:W-:Y:S01]  /*17f0*/  HGMMA.64x64x16.F32 R56, gdesc[UR8].tnspA.tnspB, R56 ;  /* 0x60e00000083879f0 */ /* 0x000fe20008700838 */
[----:B------:R-:W-:Y:S01]  /*1800*/  UMOV UR8, UR14 ;  /* 0x0000000e00087c82 */ /* 0x000fe20008000000 */
[----:B------:R-:W-:-:S02]  /*1810*/  UMOV UR9, 0x40000040 ;  /* 0x4000004000097882 */ /* 0x000fc40000000000 */
[----:B------:R-:W-:Y:S01]  /*1820*/  HGMMA.64x64x16.F32 R24, gdesc[UR8].tnspA.tnspB, R24 ;  /* 0x60e00000081879f0 */ /* 0x000fe20008700818 */
[----:B------:R-:W-:Y:S02]  /*1830*/  UIADD3 UR8, UR4, 0x180, URZ ;  /* 0x0000018004087890 */ /* 0x000fe4000fffe03f */
[----:B------:R-:W-:Y:S02]  /*1840*/  UIADD3 UR10, UR6, 0x180, URZ ;  /* 0x00000180060a7890 */ /* 0x000fe4000fffe03f */
[----:B------:R-:W-:Y:S01]  /*1850*/  UIADD3 UR6, UR4, 0x580, URZ ;  /* 0x0000058004067890 */ /* 0x000fe2000fffe03f */
[----:B------:R-:W-:Y:S01]  /*1860*/  UMOV UR9, 0x40000040 ;  /* 0x4000004000097882 */ /* 0x000fe20000000000 */
[----:B------:R-:W-:Y:S01]  /*1870*/  UMOV UR11, 0x40000040 ;  /* 0x40000040000b7882 */ /* 0x000fe20000000000 */
[----:B------:R-:W-:-:S04]  /*1880*/  UIADD3 UR4, UR4, 0x780, URZ ;  /* 0x0000078004047890 */ /* 0x000fc8000fffe03f */
[----:B------:R-:W-:Y:S01]  /*1890*/  HGMMA.64x64x16.F32 R120, gdesc[UR8].tnspA.tnspB, R120 ;  /* 0x60e00000087879f0 */ /* 0x000fe20008700878 */
[----:B------:R-:W-:Y:S01]  /*18a0*/  UMOV UR8, UR5 ;  /* 0x0000000500087c82 */ /* 0x000fe20008000000 */
[----:B------:R-:W-:Y:S02]  /*18b0*/  UMOV UR9, 0x40000040 ;  /* 0x4000004000097882 */ /* 0x000fe40000000000 */
[----:B------:R-:W-:Y:S01]  /*18c0*/  HGMMA.64x64x16.F32 R88, gdesc[UR8].tnspA.tnspB, R88 ;  /* 0x60e00000085879f0 */ /* 0x000fe20008700858 */
[----:B------:R-:W-:Y:S01]  /*18d0*/  UMOV UR8, UR6 ;  /* 0x0000000600087c82 */ /* 0x000fe20008000000 */
[----:B------:R-:W-:Y:S02]  /*18e0*/  UMOV UR9, 0x40000040 ;  /* 0x4000004000097882 */ /* 0x000fe40000000000 */
[----:B------:R-:W-:Y:S01]  /*18f0*/  HGMMA.64x64x16.F32 R56, gdesc[UR8].tnspA.tnspB, R56 ;  /* 0x60e00000083879f0 */ /* 0x000fe20008700838 */
[----:B------:R-:W-:Y:S01]  /*1900*/  UMOV UR8, UR4 ;  /* 0x0000000400087c82 */ /* 0x000fe20008000000 */
[----:B------:R-:W-:Y:S01]  /*1910*/  UMOV UR9, 0x40000040 ;  /* 0x4000004000097882 */ /* 0x000fe20000000000 */
[----:B------:R-:W-:Y:S01]  /*1920*/  UMOV UR4, 0x1 ;  /* 0x0000000100047882 */ /* 0x000fe20000000000 */
[----:B------:R-:W-:Y:S04]  /*1930*/  HGMMA.64x64x16.F32 R24, gdesc[UR8].tnspA.tnspB, R24, gsb0 ;  /* 0x60e00000081879f0 */ /* 0x000fe80008000818 */
.L_x_14:
[----:B0-----:R-:W-:-:S05]  /*1940*/  VIMNMX R9, R8, 0x1, PT ;  /* 0x0000000108097848 */ /* 0x001fca0003fe0100 */
[----:B------:R-:W-:-:S05]  /*1950*/  IMAD.IADD R9, R8, 0x1, -R9 ;  /* 0x0000000108097824 */ /* 0x000fca00078e0a09 */
[----:B------:R-:W-:-:S13]  /*1960*/  ISETP.GE.AND P0, PT, R9, 0x1, PT ;  /* 0x000000010900780c */ /* 0x000fda0003f06270 */
[----:B------:R-:W-:Y:S05]  /*1970*/  @!P0 BRA `(.L_x_17) ;  /* 0x0000000400dc8947 */ /* 0x000fea0003800000 */
[----:B------:R-:W0:Y:S01]  /*1980*/  S2UR UR6, SR_CgaCtaId ;  /* 0x00000000000679c3 */ /* 0x000e220000008800 */
[----:B------:R-:W-:Y:S01]  /*1990*/  UMOV UR5, 0x400 ;  /* 0x0000040000057882 */ /* 0x000fe20000000000 */
[----:B------:R-:W-:Y:S01]  /*19a0*/  LOP3.LUT R13, R6, 0x1, RZ, 0xfc, !PT ;  /* 0x00000001060d7812 */ /* 0x000fe200078efcff */
[----:B------:R-:W-:Y:S01]  /*19b0*/  IMAD.MOV.U32 R12, RZ, RZ, RZ ;  /* 0x000000ffff0c7224 */ /* 0x000fe200078e00ff */
[----:B------:R-:W-:Y:S01]  /*19c0*/  UISETP.NE.U32.AND UP0, UPT, UR4, URZ, UPT ;  /* 0x0000003f0400728c */ /* 0x000fe2000bf05070 */
[----:B------:R-:W-:Y:S01]  /*19d0*/  IMAD.MOV.U32 R8, RZ, RZ, RZ ;  /* 0x000000ffff087224 */ /* 0x000fe200078e00ff */
[----:B0-----:R-:W-:-:S04]  /*19e0*/  ULEA UR5, UR6, UR5, 0x18 ;  /* 0x0000000506057291 */ /* 0x001fc8000f8ec03f */
[----:B------:R-:W-:Y:S02]  /*19f0*/  UIADD3 UR7, UR5, 0x28000, URZ ;  /* 0x0002800005077890 */ /* 0x000fe4000fffe03f */
[----:B------:R-:W-:Y:S02]  /*1a00*/  USHF.R.U32.HI UR6, URZ, 0x4, UR5 ;  /* 0x000000043f067899 */ /* 0x000fe40008011605 */
[----:B------:R-:W-:Y:S02]  /*1a10*/  USHF.R.U32.HI UR7, URZ, 0x4, UR7 ;  /* 0x000000043f077899 */ /* 0x000fe40008011607 */
[----:B------:R-:W-:Y:S02]  /*1a20*/  ULOP3.LUT UR6, UR6, 0x3fff, URZ, 0xc0, !UPT ;  /* 0x00003fff06067892 */ /* 0x000fe4000f8ec03f */
[----:B------:R-:W-:-:S12]  /*1a30*/  ULOP3.LUT UR7, UR7, 0x3fff, URZ, 0xc0, !UPT ;  /* 0x00003fff07077892 */ /* 0x000fd8000f8ec03f */
.L_x_22:
[----:B------:R-:W-:-:S13]  /*1a40*/  ISETP.NE.AND P1, PT, R13, 0x3, PT ;  /* 0x000000030d00780c */ /* 0x000fda0003f25270 */
[----:B------:R-:W-:Y:S05]  /*1a50*/  @!P1 BRA `(.L_x_18) ;  /* 0x0000000000049947 */ /* 0x000fea0003800000 */
[----:B------:R-:W-:Y:S01]  /*1a60*/  BPT.TRAP 0x1 ;  /* 0x000000040000795c */ /* 0x000fe20000300000 */
.L_x_18:
[----:B------:R-:W-:Y:S01]  /*1a70*/  SHF.L.U32 R10, R12, 0x1f, RZ ;  /* 0x0000001f0c0a7819 */ /* 0x000fe200000006ff */
[----:B------:R-:W-:-:S12]  /*1a80*/  ULEA UR8, UR4, UR5, 0x3 ;  /* 0x0000000504087291 */ /* 0x000fd8000f8e183f */
.L_x_19:
[----:B0-----:R-:W-:-:S04]  /*1a90*/  IMAD.U32 R11, RZ, RZ, UR8 ;  /* 0x00000008ff0b7e24 */ /* 0x001fc8000f8e00ff */
[----:B------:R0:W1:Y:S03]  /*1aa0*/  SYNCS.PHASECHK.TRANS64.TRYWAIT P0, [R11+URZ+0x32000], R10 ;  /* 0x0320000a0b0075a7 */ /* 0x000066000800017f */
[----:B-1----:R-:W-:Y:S05]  /*1ab0*/  @!P0 NANOSLEEP.SYNCS 0x989680 ;  /* 0x009896800000895d */ /* 0x002fea0003900000 */
[----:B------:R-:W1:Y:S02]  /*1ac0*/  @!P0 SYNCS.PHASECHK.TRANS64 P0, [R11+URZ+0x32000], R10 ;  /* 0x0320000a0b0085a7 */ /* 0x000e64000800007f */
[----:B-1----:R-:W-:Y:S05]  /*1ad0*/  @!P0 BRA `(.L_x_19) ;  /* 0xfffffffc00ec8947 */ /* 0x002fea000383ffff */
[----:B------:R-:W-:Y:S01]  /*1ae0*/  ULEA UR8, UR4, UR6, 0xb ;  /* 0x0000000604087291 */ /* 0x000fe2000f8e583f */
[----:B------:R-:W-:Y:S01]  /*1af0*/  WARPGROUP.ARRIVE ;  /* 0x00000000000079c5 */ /* 0x000fe20000000000 */
[----:B------:R-:W-:Y:S02]  /*1b00*/  ULEA UR10, UR4, UR7, 0x9 ;  /* 0x00000007040a7291 */ /* 0x000fe4000f8e483f */
[----:B------:R-:W-:Y:S02]  /*1b10*/  UIADD3 UR16, UR8, 0x200, URZ ;  /* 0x0000020008107890 */ /* 0x000fe4000fffe03f */
[----:B------:R-:W-:Y:S01]  /*1b20*/  UIADD3 UR14, UR8, 0x400, URZ ;  /* 0x00000400080e7890 */ /* 0x000fe2000fffe03f */
[----:B------:R-:W-:Y:S01]  /*1b30*/  UMOV UR9, 0x40000040 ;  /* 0x4000004000097882 */ /* 0x000fe20000000000 */
[----:B------:R-:W-:Y:S01]  /*1b40*/  UMOV UR11, 0x40000040 ;  /* 0x40000040000b7882 */ /* 0x000fe20000000000 */
[----:B------:R-:W-:Y:S02]  /*1b50*/  UMOV UR18, UR10 ;  /* 0x0000000a00127c82 */ /* 0x000fe40008000000 */
[----:B------:R-:W-:Y:S01]  /*1b60*/  HGMMA.64x64x16.F32 R120, gdesc[UR8].tnspA.tnspB, R120, UP0 ;  /* 0x60e00000087879f0 */ /* 0x000fe2000bf00878 */
[----:B------:R-:W-:Y:S01]  /*1b70*/  UIADD3 UR9, UR8, 0x600, URZ ;  /* 0x0000060008097890 */ /* 0x000fe2000fffe03f */
[----:B------:R-:W-:Y:S01]  /*1b80*/  UMOV UR19, UR11 ;  /* 0x0000000b00137c82 */ /* 0x000fe20008000000 */
[----:B------:R-:W-:-:S02]  /*1b90*/  UMOV UR17, 0x40000040 ;  /* 0x4000004000117882 */ /* 0x000fc40000000000 */
[----:B------:R-:W-:Y:S01]  /*1ba0*/  HGMMA.64x64x16.F32 R88, gdesc[UR16].tnspA.tnspB, R88, UP0 ;  /* 0x60e00000105879f0 */ /* 0x000fe2000bf00858 */
[----:B------:R-:W-:Y:S01]  /*1bb0*/  UMOV UR18, UR10 ;  /* 0x0000000a00127c82 */ /* 0x000fe20008000000 */
[----:B------:R-:W-:Y:S01]  /*1bc0*/  UMOV UR19, UR11 ;  /* 0x0000000b00137c82 */ /* 0x000fe20008000000 */
[----:B------:R-:W-:Y:S01]  /*1bd0*/  UMOV UR16, UR14 ;  /* 0x0000000e00107c82 */ /* 0x000fe20008000000 */
[----:B------:R-:W-:Y:S01]  /*1be0*/  UMOV UR17, 0x40000040 ;  /* 0x4000004000117882 */ /* 0x000fe20000000000 */
[----:B------:R-:W-:Y:S01]  /*1bf0*/  UIADD3 UR14, UR8, 0x680, URZ ;  /* 0x00000680080e7890 */ /* 0x000fe2000fffe03f */
[----:B------:R-:W-:Y:S01]  /*1c00*/  HGMMA.64x64x16.F32 R56, gdesc[UR16].tnspA.tnspB, R56, UP0 ;  /* 0x60e00000103879f0 */ /* 0x000fe2000bf00838 */
[----:B------:R-:W-:Y:S01]  /*1c10*/  UMOV UR18, UR10 ;  /* 0x0000000a00127c82 */ /* 0x000fe20008000000 */
[----:B------:R-:W-:Y:S01]  /*1c20*/  UMOV UR19, UR11 ;  /* 0x0000000b00137c82 */ /* 0x000fe20008000000 */
[----:B------:R-:W-:Y:S01]  /*1c30*/  UMOV UR16, UR9 ;  /* 0x0000000900107c82 */ /* 0x000fe20008000000 */
[----:B------:R-:W-:Y:S01]  /*1c40*/  UMOV UR17, 0x40000040 ;  /* 0x4000004000117882 */ /* 0x000fe20000000000 */
[----:B------:R-:W-:Y:S01]  /*1c50*/  UIADD3 UR9, UR8, 0x280, URZ ;  /* 0x0000028008097890 */ /* 0x000fe2000fffe03f */
[----:B------:R-:W-:Y:S01]  /*1c60*/  HGMMA.64x64x16.F32 R24, gdesc[UR16].tnspA.tnspB, R24, UP0 ;  /* 0x60e00000101879f0 */ /* 0x000fe2000bf00818 */
[----:B------:R-:W-:-:S02]  /*1c70*/  UIADD3 UR16, UR8, 0x80, URZ ;  /* 0x0000008008107890 */ /* 0x000fc4000fffe03f */
[----:B------:R-:W-:Y:S02]  /*1c80*/  UIADD3 UR18, UR10, 0x80, URZ ;  /* 0x000000800a127890 */ /* 0x000fe4000fffe03f */
[----:B------:R-:W-:Y:S01]  /*1c90*/  UIADD3 UR11, UR8, 0x480, URZ ;  /* 0x00000480080b7890 */ /* 0x000fe2000fffe03f */
[----:B------:R-:W-:Y:S01]  /*1ca0*/  UMOV UR17, 0x40000040 ;  /* 0x4000004000117882 */ /* 0x000fe20000000000 */
[----:B------:R-:W-:-:S05]  /*1cb0*/  UMOV UR19, 0x40000040 ;  /* 0x4000004000137882 */ /* 0x000fca0000000000 */
        /* <DEDUP_REMOVED lines=42> */
[----:B------:R-:W-:-:S02]  /*1f60*/  UMOV UR17, 0x40000040 ;  /* 0x4000004000117882 */ /* 0x000fc40000000000 */
[----:B------:R-:W-:Y:S03]  /*1f70*/  HGMMA.64x64x16.F32 R24, gdesc[UR16].tnspA.tnspB, R24, gsb0 ;  /* 0x60e00000101879f0 */ /* 0x000fe60008000818 */
[----:B------:R-:W-:Y:S02]  /*1f80*/  WARPGROUP.DEPBAR.LE gsb0, 0x1 ;  /* 0x00008000000079c5 */ /* 0x000fe40000010100 */
[----:B------:R-:W-:Y:S05]  /*1f90*/  @!P1 BRA `(.L_x_20) ;  /* 0x0000000000049947 */ /* 0x000fea0003800000 */
[----:B------:R-:W-:Y:S01]  /*1fa0*/  BPT.TRAP 0x1 ;  /* 0x000000040000795c */ /* 0x000fe20000300000 */
.L_x_20:
[----:B------:R-:W-:-:S13]  /*1fb0*/  ISETP.NE.AND P0, PT, R7, RZ, PT ;  /* 0x000000ff0700720c */ /* 0x000fda0003f05270 */
[----:B0-----:R-:W-:-:S05]  /*1fc0*/  @P0 LEA R10, R8, UR5, 0x3 ;  /* 0x00000005080a0c11 */ /* 0x001fca000f8e18ff */
[----:B------:R-:W-:-:S05]  /*1fd0*/  @P0 VIADD R11, R10, 0x32028 ;  /* 0x000320280a0b0836 */ /* 0x000fca0000000000 */
[----:B------:R-:W-:-:S04]  /*1fe0*/  @P0 PRMT R11, R4, 0x654, R11 ;  /* 0x00000654040b0816 */ /* 0x000fc8000000000b */
[----:B------:R0:W-:Y:S01]  /*1ff0*/  @P0 SYNCS.ARRIVE.TRANS64.RED.A1T0 RZ, [R11+URZ], RZ ;  /* 0x000000ff0bff09a7 */ /* 0x0001e2000810043f */
[----:B------:R-:W-:-:S13]  /*2000*/  ISETP.GT.U32.AND P0, PT, R6, 0x1, PT ;  /* 0x000000010600780c */ /* 0x000fda0003f04070 */
[----:B0-----:R-:W-:Y:S05]  /*2010*/  @P0 BRA `(.L_x_21) ;  /* 0x0000000000040947 */ /* 0x001fea0003800000 */
[----:B------:R-:W-:Y:S01]  /*2020*/  BPT.TRAP 0x1 ;  /* 0x000000040000795c */ /* 0x000fe20000300000 */
.L_x_21:
[----:B------:R-:W-:Y:S01]  /*2030*/  UIADD3 UR4, UR4, 0x1, URZ ;  /* 0x0000000104047890 */ /* 0x000fe2000fffe03f */
[C---:B------:R-:W-:Y:S01]  /*2040*/  ISETP.GT.AND P1, PT, R9.reuse, 0x1, PT ;  /* 0x000000010900780c */ /* 0x040fe20003f24270 */
[----:B------:R-:W-:Y:S02]  /*2050*/  VIADD R8, R8, 0x1 ;  /* 0x0000000108087836 */ /* 0x000fe40000000000 */
[----:B------:R-:W-:Y:S01]  /*2060*/  UISETP.NE.AND UP0, UPT, UR4, 0x5, UPT ;  /* 0x000000050400788c */ /* 0x000fe2000bf05270 */
[----:B------:R-:W-:Y:S02]  /*2070*/  VIADD R9, R9, 0xffffffff ;  /* 0xffffffff09097836 */ /* 0x000fe40000000000 */
[C---:B------:R-:W-:Y:S01]  /*2080*/  ISETP.NE.AND P0, PT, R8.reuse, 0x5, PT ;  /* 0x000000050800780c */ /* 0x040fe20003f05270 */
[----:B------:R-:W-:Y:S02]  /*2090*/  USEL UR8, URZ, 0x1, UP0 ;  /* 0x000000013f087887 */ /* 0x000fe40008000000 */
[----:B------:R-:W-:Y:S01]  /*20a0*/  USEL UR4, UR4, URZ, UP0 ;  /* 0x0000003f04047287 */ /* 0x000fe20008000000 */
[----:B------:R-:W-:Y:S01]  /*20b0*/  SEL R8, R8, RZ, P0 ;  /* 0x000000ff08087207 */ /* 0x000fe20000000000 */
[----:B------:R-:W-:-:S02]  /*20c0*/  UPLOP3.LUT UP0, UPT, UPT, UPT, UPT, 0x80, 0x0 ;  /* 0x000000000000789c */ /* 0x000fc40003f0f070 */
[----:B------:R-:W-:Y:S01]  /*20d0*/  LOP3.LUT R12, R12, UR8, RZ, 0x3c, !PT ;  /* 0x000000080c0c7c12 */ /* 0x000fe2000f8e3cff */
[----:B------:R-:W-:Y:S08]  /*20e0*/  @P1 BRA `(.L_x_22) ;  /* 0xfffffff800541947 */ /* 0x000ff0000383ffff */
.L_x_17:
[----:B------:R-:W0:Y:S01]  /*20f0*/  LDC R8, c[0x0][0x294] ;  /* 0x0000a500ff087b82 */ /* 0x000e220000000800 */
[----:B------:R-:W-:Y:S02]  /*2100*/  WARPGROUP.DEPBAR.LE gsb0, 0x0 ;  /* 0x00008000000079c5 */ /* 0x000fe40000010000 */
[----:B0-----:R-:W-:-:S13]  /*2110*/  ISETP.GE.AND P0, PT, R8, 0x1, PT ;  /* 0x000000010800780c */ /* 0x001fda0003f06270 */
[----:B------:R-:W-:Y:S05]  /*2120*/  @!P0 BRA `(.L_x_23) ;  /* 0x00000000006c8947 */ /* 0x000fea0003800000 */
[----:B------:R-:W-:-:S04]  /*2130*/  LOP3.LUT R9, R6, 0x1, RZ, 0xfc, !PT ;  /* 0x0000000106097812 */ /* 0x000fc800078efcff */
[----:B------:R-:W-:-:S13]  /*2140*/  ISETP.NE.AND P0, PT, R9, 0x3, PT ;  /* 0x000000030900780c */ /* 0x000fda0003f05270 */
[----:B------:R-:W-:Y:S05]  /*2150*/  @!P0 BRA `(.L_x_24) ;  /* 0x0000000000048947 */ /* 0x000fea0003800000 */
[----:B------:R-:W-:Y:S01]  /*2160*/  BPT.TRAP 0x1 ;  /* 0x000000040000795c */ /* 0x000fe20000300000 */
.L_x_24:
[----:B------:R-:W-:Y:S01]  /*2170*/  ISETP.NE.AND P0, PT, R7, RZ, PT ;  /* 0x000000ff0700720c */ /* 0x000fe20003f05270 */
[----:B------:R-:W-:Y:S01]  /*2180*/  BSSY B0, `(.L_x_25) ;  /* 0x0000013000007945 */ /* 0x000fe20003800000 */
[----:B------:R-:W-:-:S11]  /*2190*/  ISETP.GT.U32.AND P1, PT, R6, 0x1, PT ;  /* 0x000000010600780c */ /* 0x000fd60003f24070 */
[----:B------:R-:W-:Y:S05]  /*21a0*/  @!P0 BRA `(.L_x_26) ;  /* 0x0000000000408947 */ /* 0x000fea0003800000 */
[----:B------:R-:W-:Y:S01]  /*21b0*/  VIADD R8, R8, 0x3f ;  /* 0x0000003f08087836 */ /* 0x000fe20000000000 */
[----:B------:R-:W0:Y:S04]  /*21c0*/  S2R R10, SR_CgaCtaId ;  /* 0x00000000000a7919 */ /* 0x000e280000008800 */
[----:B------:R-:W-:-:S04]  /*21d0*/  SHF.R.S32.HI R7, RZ, 0x1f, R8 ;  /* 0x0000001fff077819 */ /* 0x000fc80000011408 */
[----:B------:R-:W-:-:S04]  /*21e0*/  LEA.HI R7, R7, R8, RZ, 0x6 ;  /* 0x0000000807077211 */ /* 0x000fc800078f30ff */
[----:B------:R-:W-:-:S04]  /*21f0*/  SHF.R.S32.HI R7, RZ, 0x6, R7 ;  /* 0x00000006ff077819 */ /* 0x000fc80000011407 */
[----:B------:R-:W-:-:S05]  /*2200*/  VIMNMX R6, R7, 0x1, PT ;  /* 0x0000000107067848 */ /* 0x000fca0003fe0100 */
[----:B------:R-:W-:-:S04]  /*2210*/  IMAD.IADD R9, R7, 0x1, -R6 ;  /* 0x0000000107097824 */ /* 0x000fc800078e0a06 */
[----:B------:R-:W-:-:S05]  /*2220*/  IMAD.WIDE.U32 R6, R9, -0x33333333, RZ ;  /* 0xcccccccd09067825 */ /* 0x000fca00078e00ff */
[----:B------:R-:W-:Y:S02]  /*2230*/  SHF.R.U32.HI R6, RZ, 0x2, R7 ;  /* 0x00000002ff067819 */ /* 0x000fe40000011607 */
[----:B------:R-:W-:-:S03]  /*2240*/  MOV R7, 0x400 ;  /* 0x0000040000077802 */ /* 0x000fc60000000f00 */
[----:B------:R-:W-:Y:S01]  /*2250*/  IMAD R6, R6, -0x5, R9 ;  /* 0xfffffffb06067824 */ /* 0x000fe200078e0209 */
[----:B0-----:R-:W-:-:S05]  /*2260*/  LEA R7, R10, R7, 0x18 ;  /* 0x000000070a077211 */ /* 0x001fca00078ec0ff */
[----:B------:R-:W-:-:S04]  /*2270*/  IMAD R6, R6, 0x8, R7 ;  /* 0x0000000806067824 */ /* 0x000fc800078e0207 */
[----:B------:R-:W-:-:S05]  /*2280*/  VIADD R7, R6, 0x32028 ;  /* 0x0003202806077836 */ /* 0x000fca0000000000 */
[----:B------:R-:W-:-:S04]  /*2290*/  PRMT R7, R4, 0x654, R7 ;  /* 0x0000065404077816 */ /* 0x000fc80000000007 */
[----:B------:R0:W-:Y:S03]  /*22a0*/  SYNCS.ARRIVE.TRANS64.RED.A1T0 RZ, [R7+URZ], RZ ;  /* 0x000000ff07ff79a7 */ /* 0x0001e6000810043f */
.L_x_26:
[----:B------:R-:W-:Y:S05]  /*22b0*/  BSYNC B0 ;  /* 0x0000000000007941 */ /* 0x000fea0003800000 */
.L_x_25:
[----:B------:R-:W-:Y:S05]  /*22c0*/  @P1 BRA `(.L_x_23) ;  /* 0x0000000000041947 */ /* 0x000fea0003800000 */
[----:B------:R-:W-:Y:S01]  /*22d0*/  BPT.TRAP 0x1 ;  /* 0x000000040000795c */ /* 0x000fe20000300000 */
.L_x_23:
[----:B------:R-:W0:Y:S01]  /*22e0*/  S2R R4, SR_TID.X ;  /* 0x0000000000047919 */ /* 0x000e220000002100 */
[----:B------:R-:W1:Y:S01]  /*22f0*/  LDC.64 R8, c[0x0][0x280] ;  /* 0x0000a000ff087b82 */ /* 0x000e620000000a00 */
[----:B------:R-:W4:Y:S07]  /*2300*/  S2R R17, SR_CTAID.X ;  /* 0x0000000000117919 */ /* 0x000f2e0000002500 */
[----:B------:R-:W1:Y:S01]  /*2310*/  LDC.64 R14, c[0x0][0x658] ;  /* 0x00019600ff0e7b82 */ /* 0x000e620000000a00 */
[----:B0-----:R-:W-:-:S04]  /*2320*/  SHF.R.S32.HI R7, RZ, 0x1f, R4 ;  /* 0x0000001fff077819 */ /* 0x001fc80000011404 */
[----:B------:R-:W-:-:S04]  /*2330*/  LEA.HI R7, R7, R4, RZ, 0x7 ;  /* 0x0000000407077211 */ /* 0x000fc800078f38ff */
[----:B------:R-:W-:-:S05]  /*2340*/  LOP3.LUT R7, R7, 0xffffff80, RZ, 0xc0, !PT ;  /* 0xffffff8007077812 */ /* 0x000fca00078ec0ff */
[----:B------:R-:W-:-:S05]  /*2350*/  IMAD.IADD R13, R4, 0x1, -R7 ;  /* 0x00000001040d7824 */ /* 0x000fca00078e0a07 */
[----:B------:R-:W-:-:S04]  /*2360*/  SHF.R.S32.HI R6, RZ, 0x1f, R13 ;  /* 0x0000001fff067819 */ /* 0x000fc8000001140d */
[CC--:B------:R-:W-:Y:S02]  /*2370*/  LEA.HI R4, R6.reuse, R13.reuse, RZ, 0x2 ;  /* 0x0000000d06047211 */ /* 0x0c0fe400078f10ff */
[----:B------:R-:W-:Y:S02]  /*2380*/  LEA.HI R23, R6, R13, RZ, 0x5 ;  /* 0x0000000d06177211 */ /* 0x000fe400078f28ff */
[--C-:B------:R-:W-:Y:S02]  /*2390*/  SHF.R.S32.HI R10, RZ, 0x2, R4.reuse ;  /* 0x00000002ff0a7819 */ /* 0x100fe40000011404 */
[----:B------:R-:W-:Y:S02]  /*23a0*/  SHF.R.S32.HI R7, RZ, 0x1f, R4 ;  /* 0x0000001fff077819 */ /* 0x000fe40000011404 */
[----:B------:R-:W-:Y:S02]  /*23b0*/  LOP3.LUT R22, R4, 0xfffffffc, RZ, 0xc0, !PT ;  /* 0xfffffffc04167812 */ /* 0x000fe400078ec0ff */
[----:B------:R-:W-:-:S02]  /*23c0*/  LEA.HI R7, R7, R10, RZ, 0x3 ;  /* 0x0000000a07077211 */ /* 0x000fc400078f18ff */
[----:B------:R-:W-:Y:S01]  /*23d0*/  SHF.R.S32.HI R23, RZ, 0x5, R23 ;  /* 0x00000005ff177819 */ /* 0x000fe20000011417 */
[----:B------:R-:W-:Y:S01]  /*23e0*/  IMAD.IADD R22, R13, 0x1, -R22 ;  /* 0x000000010d167824 */ /* 0x000fe200078e0a16 */
[----:B------:R-:W-:-:S03]  /*23f0*/  LOP3.LUT R7, R7, 0xfffffff8, RZ, 0xc0, !PT ;  /* 0xfffffff807077812 */ /* 0x000fc600078ec0ff */
[----:B------:R-:W-:Y:S02]  /*2400*/  IMAD.SHL.U32 R12, R22, 0x2, RZ ;  /* 0x00000002160c7824 */ /* 0x000fe400078e00ff */
[----:B------:R-:W-:Y:S02]  /*2410*/  IMAD.IADD R10, R10, 0x1, -R7 ;  /* 0x000000010a0a7824 */ /* 0x000fe400078e0a07 */
[----:B----4-:R-:W-:Y:S01]  /*2420*/  IMAD.SHL.U32 R7, R17, 0x100, RZ ;  /* 0x0000010011077824 */ /* 0x010fe200078e00ff */
[----:B------:R-:W-:Y:S02]  /*2430*/  SHF.R.S32.HI R13, RZ, 0x1f, R12 ;  /* 0x0000001fff0d7819 */ /* 0x000fe4000001140c */
[--C-:B------:R-:W-:Y:S02]  /*2440*/  SHF.R.S32.HI R11, RZ, 0x1f, R10.reuse ;  /* 0x0000001fff0b7819 */ /* 0x100fe4000001140a */
[----:B-1----:R-:W-:Y:S01]  /*2450*/  ISETP.GE.AND P0, PT, R7, R8, PT ;  /* 0x000000080700720c */ /* 0x002fe20003f06270 */
[----:B------:R-:W-:-:S04]  /*2460*/  IMAD.WIDE R164, R23, 0x10, R10 ;  /* 0x0000001017a47825 */ /* 0x000fc800078e020a */
[----:B------:R-:W-:-:S08]  /*2470*/  IMAD.WIDE R164, R17, 0x100, R164 ;  /* 0x0000010011a47825 */ /* 0x000fd000078e02a4 */
[----:B------:R-:W-:Y:S05]  /*2480*/  @P0 EXIT ;  /* 0x000000000000094d */ /* 0x000fea0003800000 */
[----:B------:R-:W-:Y:S01]  /*2490*/  ULDC UR4, c[0x0][0x288] ;  /* 0x0000a20000047ab9 */ /* 0x000fe20000000800 */
[----:B------:R-:W-:Y:S01]  /*24a0*/  IMAD.SHL.U32 R4, R16, 0x40, RZ ;  /* 0x0000004010047824 */ /* 0x000fe200078e00ff */
[----:B------:R-:W-:Y:S01]  /*24b0*/  ISETP.GE.AND P0, PT, R5, UR4, PT ;  /* 0x0000000405007c0c */ /* 0x000fe2000bf06270 */
[-C--:B------:R-:W-:Y:S01]  /*24c0*/  IMAD.WIDE.U32 R18, R164, R14.reuse, R12 ;  /* 0x0000000ea4127225 */ /* 0x080fe200078e000c */
[----:B------:R-:W-:Y:S01]  /*24d0*/  SHF.R.S32.HI R17, RZ, 0x1f, R5 ;  /* 0x0000001fff117819 */ /* 0x000fe20000011405 */
[----:B------:R-:W-:Y:S01]  /*24e0*/  ULDC.64 UR4, c[0x0][0x660] ;  /* 0x0001980000047ab9 */ /* 0x000fe20000000a00 */
[C---:B------:R-:W-:Y:S01]  /*24f0*/  ISETP.GE.OR P0, PT, R4.reuse, R9, P0 ;  /* 0x000000090400720c */ /* 0x040fe20000706670 */
[----:B------:R-:W-:Y:S01]  /*2500*/  IMAD R16, R165, R14, RZ ;  /* 0x0000000ea5107224 */ /* 0x000fe200078e02ff */
[----:B------:R-:W-:Y:S02]  /*2510*/  SHF.R.S32.HI R6, RZ, 0x1f, R4 ;  /* 0x0000001fff067819 */ /* 0x000fe40000011404 */
[----:B------:R-:W-:Y:S01]  /*2520*/  IADD3 R20, P1, R4, R18, RZ ;  /* 0x0000001204147210 */ /* 0x000fe20007f3e0ff */
[----:B------:R-:W-:-:S02]  /*2530*/  IMAD R21, R164, R15, R16 ;  /* 0x0000000fa4157224 */ /* 0x000fc400078e0210 */
[----:B------:R-:W-:-:S03]  /*2540*/  IMAD R16, R17, UR4, RZ ;  /* 0x0000000411107c24 */ /* 0x000fc6000f8e02ff */
[----:B------:R-:W-:-:S03]  /*2550*/  IADD3.X R21, R6, R19, R21, P1, !PT ;  /* 0x0000001306157210 */ /* 0x000fc60000ffe415 */
[----:B------:R-:W-:Y:S05]  /*2560*/  @P0 EXIT ;  /* 0x000000000000094d */ /* 0x000fea0003800000 */
[----:B------:R-:W-:Y:S01]  /*2570*/  ULDC UR6, c[0x0][0x28c] ;  /* 0x0000a30000067ab9 */ /* 0x000fe20000000800 */
[----:B------:R-:W-:Y:S01]  /*2580*/  SHF.R.S32.HI R18, RZ, 0x1f, R3 ;  /* 0x0000001fff127819 */ /* 0x000fe20000011403 */
[C---:B------:R-:W-:Y:S01]  /*2590*/  IMAD R19, R5.reuse, UR5, R16 ;  /* 0x0000000505137c24 */ /* 0x040fe2000f8e0210 */
[----:B------:R-:W-:Y:S01]  /*25a0*/  ISETP.GE.AND P0, PT, R152, UR6, PT ;  /* 0x0000000698007c0c */ /* 0x000fe2000bf06270 */
[----:B------:R-:W-:Y:S01]  /*25b0*/  ULDC UR6, c[0x0][0x290] ;  /* 0x0000a40000067ab9 */ /* 0x000fe20000000800 */
[----:B------:R-:W-:Y:S01]  /*25c0*/  IMAD.WIDE.U32 R20, R5, UR4, R20 ;  /* 0x0000000405147c25 */ /* 0x000fe2000f8e0014 */
[----:B------:R-:W-:Y:S01]  /*25d0*/  ULDC.64 UR4, c[0x0][0x670] ;  /* 0x00019c0000047ab9 */ /* 0x000fe20000000a00 */
[----:B------:R-:W-:Y:S02]  /*25e0*/  ISETP.GE.OR P0, PT, R3, UR6, P0 ;  /* 0x0000000603007c0c */ /* 0x000fe40008706670 */
[----:B------:R-:W-:Y:S02]  /*25f0*/  IMAD.IADD R21, R21, 0x1, R19 ;  /* 0x0000000115157824 */ /* 0x000fe400078e0213 */
[----:B------:R-:W-:-:S02]  /*2600*/  IMAD R16, R18, UR4, RZ ;  /* 0x0000000412107c24 */ /* 0x000fc4000f8e02ff */
[----:B------:R-:W-:-:S04]  /*2610*/  IMAD.WIDE.U32 R20, R3, UR4, R20 ;  /* 0x0000000403147c25 */ /* 0x000fc8000f8e0014 */
[----:B------:R-:W-:Y:S02]  /*2620*/  IMAD R19, R3, UR5, R16 ;  /* 0x0000000503137c24 */ /* 0x000fe4000f8e0210 */
[----:B------:R-:W-:Y:S01]  /*2630*/  IMAD R7, R23, -0x10, -R7 ;  /* 0xfffffff017077824 */ /* 0x000fe200078e0a07 */
[----:B------:R-:W-:Y:S06]  /*2640*/  @P0 EXIT ;  /* 0x000000000000094d */ /* 0x000fec0003800000 */
[----:B---3-5:R-:W-:Y:S01]  /*2650*/  FSETP.NEU.AND P1, PT, R2, RZ, PT ;  /* 0x000000ff0200720b */ /* 0x028fe20003f2d000 */
[----:B------:R-:W-:Y:S01]  /*2660*/  IMAD R9, R22, -0x2, R9 ;  /* 0xfffffffe16097824 */ /* 0x000fe200078e0209 */
[----:B------:R-:W-:Y:S01]  /*2670*/  SHF.R.S32.HI R153, RZ, 0x1f, R152 ;  /* 0x0000001fff997819 */ /* 0x000fe20000011498 */
[----:B------:R-:W-:Y:S01]  /*2680*/  ULDC.64 UR4, c[0x0][0x668] ;  /* 0x00019a0000047ab9 */ /* 0x000fe20000000a00 */
[----:B------:R-:W-:Y:S01]  /*2690*/  IADD3 R7, R7, R8, -R10 ;  /* 0x0000000807077210 */ /* 0x000fe20007ffe80a */
[----:B------:R-:W-:Y:S01]  /*26a0*/  IMAD.IADD R8, R9, 0x1, -R4 ;  /* 0x0000000109087824 */ /* 0x000fe200078e0a04 */
[----:B------:R-:W-:Y:S01]  /*26b0*/  ULDC.64 UR6, c[0x0][0x640] ;  /* 0x0001900000067ab9 */ /* 0x000fe20000000a00 */
[----:B------:R-:W-:Y:S02]  /*26c0*/  IMAD.IADD R21, R21, 0x1, R19 ;  /* 0x0000000115157824 */ /* 0x000fe400078e0213 */
[C---:B------:R-:W-:Y:S01]  /*26d0*/  IMAD R9, R153.reuse, UR4, RZ ;  /* 0x0000000499097c24 */ /* 0x040fe2000f8e02ff */
[----:B------:R-:W-:Y:S01]  /*26e0*/  ISETP.GT.AND P4, PT, R8, RZ, PT ;  /* 0x000000ff0800720c */ /* 0x000fe20003f84270 */
[----:B------:R-:W-:-:S02]  /*26f0*/  IMAD R153, R153, UR6, RZ ;  /* 0x0000000699997c24 */ /* 0x000fc4000f8e02ff */
[C---:B------:R-:W-:Y:S01]  /*2700*/  IMAD R155, R152.reuse, UR5, R9 ;  /* 0x00000005989b7c24 */ /* 0x040fe2000f8e0209 */
[----:B------:R-:W-:Y:S01]  /*2710*/  ISETP.GT.AND P0, PT, R7, RZ, P4 ;  /* 0x000000ff0700720c */ /* 0x000fe20002704270 */
[----:B------:R-:W-:Y:S01]  /*2720*/  IMAD.WIDE.U32 R10, R152, UR4, R20 ;  /* 0x00000004980a7c25 */ /* 0x000fe2000f8e0014 */
[----:B------:R-:W-:-:S03]  /*2730*/  SHF.L.U64.HI R9, R14, 0x3, R15 ;  /* 0x000000030e097819 */ /* 0x000fc6000001020f */
[----:B------:R-:W-:Y:S02]  /*2740*/  IMAD R153, R152, UR7, R153 ;  /* 0x0000000798997c24 */ /* 0x000fe4000f8e0299 */
[----:B------:R-:W-:Y:S02]  /*2750*/  IMAD.SHL.U32 R156, R14, 0x8, RZ ;  /* 0x000000080e9c7824 */ /* 0x000fe400078e00ff */
[----:B------:R-:W-:Y:S01]  /*2760*/  IMAD.IADD R155, R11, 0x1, R155 ;  /* 0x000000010b9b7824 */ /* 0x000fe200078e029b */
[----:B------:R-:W-:Y:S06]  /*2770*/  @!P1 BRA `(.L_x_27) ;  /* 0x00000074007c9947 */ /* 0x000fec0003800000 */
[----:B------:R-:W-:Y:S01]  /*2780*/  IADD3 R16, P1, R4, R12, RZ ;  /* 0x0000000c04107210 */ /* 0x000fe20007f3e0ff */
[----:B------:R-:W-:Y:S01]  /*2790*/  ULDC.64 UR8, c[0x0][0x638] ;  /* 0x00018e0000087ab9 */ /* 0x000fe20000000a00 */
[----:B------:R-:W-:Y:S01]  /*27a0*/  ULDC.64 UR10, c[0x0][0x648] ;  /* 0x00019200000a7ab9 */ /* 0x000fe20000000a00 */
[----:B------:R-:W-:Y:S01]  /*27b0*/  IMAD R20, R17, UR8, RZ ;  /* 0x0000000811147c24 */ /* 0x000fe2000f8e02ff */
[----:B------:R-:W-:Y:S01]  /*27c0*/  ULDC.64 UR4, c[0x0][0x630] ;  /* 0x00018c0000047ab9 */ /* 0x000fe20000000a00 */
[----:B------:R-:W-:Y:S01]  /*27d0*/  IMAD.X R17, R6, 0x1, R13, P1 ;  /* 0x0000000106117824 */ /* 0x000fe200008e060d */
[----:B------:R-:W-:Y:S01]  /*27e0*/  ULDC.64 UR14, c[0x0][0x628] ;  /* 0x00018a00000e7ab9 */ /* 0x000fe20000000a00 */
[C---:B------:R-:W-:Y:S02]  /*27f0*/  IMAD R11, R5.reuse, UR9, R20 ;  /* 0x00000009050b7c24 */ /* 0x040fe4000f8e0214 */
[----:B------:R-:W-:-:S04]  /*2800*/  IMAD.WIDE.U32 R16, R5, UR8, R16 ;  /* 0x0000000805107c25 */ /* 0x000fc8000f8e0010 */
[----:B------:R-:W-:Y:S02]  /*2810*/  IMAD R18, R18, UR10, RZ ;  /* 0x0000000a12127c24 */ /* 0x000fe4000f8e02ff */
[----:B------:R-:W-:Y:S02]  /*2820*/  IMAD.IADD R17, R17, 0x1, R11 ;  /* 0x0000000111117824 */ /* 0x000fe400078e020b */
[C---:B------:R-:W-:Y:S02]  /*2830*/  IMAD R157, R3.reuse, UR11, R18 ;  /* 0x0000000b039d7c24 */ /* 0x040fe4000f8e0212 */
[----:B------:R-:W-:-:S04]  /*2840*/  IMAD.WIDE.U32 R16, R3, UR10, R16 ;  /* 0x0000000a03107c25 */ /* 0x000fc8000f8e0010 */
[----:B------:R-:W-:Y:S02]  /*2850*/  IMAD.IADD R17, R17, 0x1, R157 ;  /* 0x0000000111117824 */ /* 0x000fe400078e029d */
[----:B------:R-:W-:Y:S02]  /*2860*/  IMAD R21, R165, UR4, RZ ;  /* 0x00000004a5157c24 */ /* 0x000fe4000f8e02ff */
[----:B------:R-:W-:-:S04]  /*2870*/  IMAD.WIDE.U32 R16, R152, UR6, R16 ;  /* 0x0000000698107c25 */ /* 0x000fc8000f8e0010 */
[----:B------:R-:W-:Y:S02]  /*2880*/  IMAD.IADD R19, R153, 0x1, R17 ;  /* 0x0000000199137824 */ /* 0x000fe400078e0211 */
[----:B------:R-:W-:Y:S02]  /*2890*/  IMAD.MOV.U32 R18, RZ, RZ, R16 ;  /* 0x000000ffff127224 */ /* 0x000fe400078e0010 */
[C---:B------:R-:W-:Y:S02]  /*28a0*/  IMAD R158, R164.reuse, UR5, R21 ;  /* 0x00000005a49e7c24 */ /* 0x040fe4000f8e0215 */
[----:B------:R-:W-:-:S04]  /*28b0*/  IMAD.WIDE.U32 R22, R164, UR4, R18 ;  /* 0x00000004a4167c25 */ /* 0x000fc8000f8e0012 */
[----:B------:R-:W-:Y:S01]  /*28c0*/  IMAD.IADD R21, R23, 0x1, R158 ;  /* 0x0000000117157824 */ /* 0x000fe200078e029e */
[----:B------:R-:W-:-:S04]  /*28d0*/  LEA R20, P1, R22, UR14, 0x1 ;  /* 0x0000000e16147c11 */ /* 0x000fc8000f8208ff */
[----:B------:R-:W-:-:S05]  /*28e0*/  LEA.HI.X R21, R22, UR15, R21, 0x1, P1 ;  /* 0x0000000f16157c11 */ /* 0x000fca00088f0c15 */
[----:B------:R-:W3:Y:S01]  /*28f0*/  @P0 LDG.E.LTC128B.U16 R159, desc[UR12][R20.64] ;  /* 0x0000000c149f0981 */ /* 0x000ee2000c1e1520 */
[----:B------:R-:W-:Y:S01]  /*2900*/  IMAD.WIDE.U32 R22, R152, UR6, RZ ;  /* 0x0000000698167c25 */ /* 0x000fe2000f8e00ff */
[----:B------:R-:W-:Y:S01]  /*2910*/  ULDC.64 UR6, c[0x0][0x650] ;  /* 0x0001940000067ab9 */ /* 0x000fe20000000a00 */
[----:B------:R-:W-:Y:S01]  /*2920*/  ISETP.GT.AND P6, PT, R8, 0x1, PT ;  /* 0x000000010800780c */ /* 0x000fe20003fc4270 */
[----:B------:R-:W-:Y:S01]  /*2930*/  BSSY B0, `(.L_x_28) ;  /* 0x0000019000007945 */ /* 0x000fe20003800000 */
[----:B------:R-:W-:Y:S01]  /*2940*/  IMAD.IADD R153, R23, 0x1, R153 ;  /* 0x0000000117997824 */ /* 0x000fe200078e0299 */
[----:B------:R-:W-:Y:S01]  /*2950*/  LEA R154, P1, R10, UR6, 0x1 ;  /* 0x000000060a9a7c11 */ /* 0x000fe2000f8208ff */
[----:B------:R-:W-:-:S03]  /*2960*/  IMAD.MOV.U32 R152, RZ, RZ, R22 ;  /* 0x000000ffff987224 */ /* 0x000fc600078e0016 */
[----:B------:R-:W-:Y:S01]  /*2970*/  LEA.HI.X R155, R10, UR7, R155, 0x1, P1 ;  /* 0x000000070a9b7c11 */ /* 0x000fe200088f0c9b */
[----:B------:R-:W-:Y:S01]  /*2980*/  IMAD.WIDE.U32 R160, R164, UR4, R152 ;  /* 0x00000004a4a07c25 */ /* 0x000fe2000f8e0098 */
[----:B------:R-:W-:-:S03]  /*2990*/  ISETP.GT.AND P1, PT, R7, RZ, P6 ;  /* 0x000000ff0700720c */ /* 0x000fc60003724270 */
[----:B------:R-:W-:Y:S02]  /*29a0*/  IMAD.IADD R161, R158, 0x1, R161 ;  /* 0x000000019ea17824 */ /* 0x000fe400078e02a1 */
[----:B------:R-:W-:-:S04]  /*29b0*/  IMAD.WIDE.U32 R160, R3, UR10, R160 ;  /* 0x0000000a03a07c25 */ /* 0x000fc8000f8e00a0 */
[----:B------:R-:W-:Y:S02]  /*29c0*/  IMAD.IADD R161, R157, 0x1, R161 ;  /* 0x000000019da17824 */ /* 0x000fe400078e02a1 */
[----:B------:R-:W-:-:S04]  /*29d0*/  IMAD.WIDE.U32 R160, R5, UR8, R160 ;  /* 0x0000000805a07c25 */ /* 0x000fc8000f8e00a0 */
[----:B------:R-:W-:Y:S01]  /*29e0*/  IMAD.IADD R161, R11, 0x1, R161 ;  /* 0x000000010ba17824 */ /* 0x000fe200078e02a1 */
[----:B------:R-:W-:-:S04]  /*29f0*/  IADD3 R160, P2, P3, R4, R160, R12 ;  /* 0x000000a004a07210 */ /* 0x000fc80007b5e00c */
[----:B------:R-:W-:Y:S02]  /*2a00*/  IADD3.X R161, R6, R161, R13, P2, P3 ;  /* 0x000000a106a17210 */ /* 0x000fe400017e640d */
[----:B------:R-:W-:-:S04]  /*2a10*/  LEA R166, P2, R160, UR14, 0x1 ;  /* 0x0000000ea0a67c11 */ /* 0x000fc8000f8408ff */
[----:B------:R-:W-:Y:S01]  /*2a20*/  LEA.HI.X R167, R160, UR15, R161, 0x1, P2 ;  /* 0x0000000fa0a77c11 */ /* 0x000fe200090f0ca1 */
[----:B---3--:R-:W-:-:S05]  /*2a30*/  HADD2.F32 R163, -RZ, R159.H0_H0 ;  /* 0x2000009fffa37230 */ /* 0x008fca0000004100 */
[----:B------:R-:W-:-:S04]  /*2a40*/  FMUL R163, R163, R2 ;  /* 0x00000002a3a37220 */ /* 0x000fc80000400000 */
[C---:B--2---:R-:W-:Y:S01]  /*2a50*/  FFMA R162, R120.reuse, R0, R163 ;  /* 0x0000000078a27223 */ /* 0x044fe200000000a3 */
[----:B------:R-:W-:-:S04]  /*2a60*/  LOP3.LUT R120, R120, 0xfffffffd, RZ, 0xc0, !PT ;  /* 0xfffffffd78787812 */ /* 0x000fc800078ec0ff */
[----:B------:R-:W-:Y:S02]  /*2a70*/  F2FP.F16.F32.PACK_AB R162, RZ, R162 ;  /* 0x000000a2ffa2723e */ /* 0x000fe400000000ff */
[----:B------:R-:W-:-:S03]  /*2a80*/  @P6 LOP3.LUT R120, R120, 0x2, RZ, 0xfc, !PT ;  /* 0x0000000278786812 */ /* 0x000fc600078efcff */
[----:B------:R0:W-:Y:S01]  /*2a90*/  @P0 STG.E.U16 desc[UR12][R154.64], R162 ;  /* 0x000000a29a000986 */ /* 0x0001e2000c10150c */
[----:B------:R-:W-:Y:S05]  /*2aa0*/  @!P1 BRA `(.L_x_29) ;  /* 0x0000000000049947 */ /* 0x000fea0003800000 */
[----:B------:R1:W5:Y:S02]  /*2ab0*/  LDG.E.LTC128B.U16 R159, desc[UR12][R166.64+0x2] ;  /* 0x0000020ca69f7981 */ /* 0x000364000c1e1520 */
.L_x_29:
[----:B------:R-:W-:Y:S05]  /*2ac0*/  BSYNC B0 ;  /* 0x0000000000007941 */ /* 0x000fea0003800000 */
.L_x_28:
[----:B------:R-:W-:Y:S01]  /*2ad0*/  USHF.L.U32 UR6, UR4, 0x3, URZ ;  /* 0x0000000304067899 */ /* 0x000fe2000800063f */
[----:B-----5:R-:W-:Y:S01]  /*2ae0*/  HADD2.F32 R17, -RZ, R159.H0_H0 ;  /* 0x2000009fff117230 */ /* 0x020fe20000004100 */
[----:B------:R-:W-:Y:S01]  /*2af0*/  USHF.L.U64.HI UR7, UR4, 0x3, UR5 ;  /* 0x0000000304077899 */ /* 0x000fe20008010205 */
[----:B------:R-:W-:-:S03]  /*2b00*/  ISETP.GT.AND P0, PT, R7, 0x8, P4 ;  /* 0x000000080700780c */ /* 0x000fc60002704270 */
[----:B------:R-:W-:Y:S02]  /*2b10*/  IMAD.U32 R160, RZ, RZ, UR6 ;  /* 0x00000006ffa07e24 */ /* 0x000fe4000f8e00ff */
[----:B------:R-:W-:Y:S01]  /*2b20*/  FMUL R10, R17, R2 ;  /* 0x00000002110a7220 */ /* 0x000fe20000400000 */
[----:B------:R-:W-:-:S03]  /*2b30*/  IMAD.U32 R161, RZ, RZ, UR7 ;  /* 0x00000007ffa17e24 */ /* 0x000fc6000f8e00ff */
[----:B------:R-:W-:Y:S01]  /*2b40*/  FFMA R10, R121, R0, R10 ;  /* 0x00000000790a7223 */ /* 0x000fe2000000000a */
[----:B------:R-:W-:-:S04]  /*2b50*/  IMAD.WIDE.U32 R160, R164, UR4, R160 ;  /* 0x00000004a4a07c25 */ /* 0x000fc8000f8e00a0 */
[----:B------:R-:W-:Y:S01]  /*2b60*/  IMAD.IADD R23, R158, 0x1, R161 ;  /* 0x000000019e177824 */ /* 0x000fe200078e02a1 */
[----:B------:R-:W-:Y:S02]  /*2b70*/  IADD3 R17, P2, R16, R160, RZ ;  /* 0x000000a010117210 */ /* 0x000fe40007f5e0ff */
[----:B------:R-:W-:-:S03]  /*2b80*/  F2FP.F16.F32.PACK_AB R10, RZ, R10 ;  /* 0x0000000aff0a723e */ /* 0x000fc600000000ff */
[----:B------:R-:W-:Y:S01]  /*2b90*/  IMAD.X R18, R23, 0x1, R19, P2 ;  /* 0x0000000117127824 */ /* 0x000fe200010e0613 */
[----:B------:R-:W-:Y:S01]  /*2ba0*/  LEA R16, P2, R17, UR14, 0x1 ;  /* 0x0000000e11107c11 */ /* 0x000fe2000f8408ff */
[----:B------:R-:W-:-:S03]  /*2bb0*/  @P1 IMAD.MOV.U32 R19, RZ, RZ, R155 ;  /* 0x000000ffff131224 */ /* 0x000fc600078e009b */
[----:B------:R-:W-:Y:S01]  /*2bc0*/  LEA.HI.X R17, R17, UR15, R18, 0x1, P2 ;  /* 0x0000000f11117c11 */ /* 0x000fe200090f0c12 */
[----:B------:R-:W-:-:S05]  /*2bd0*/  @P1 IMAD.MOV.U32 R18, RZ, RZ, R154 ;  /* 0x000000ffff121224 */ /* 0x000fca00078e009a */
[----:B------:R2:W-:Y:S04]  /*2be0*/  @P1 STG.E.U16 desc[UR12][R18.64+0x2], R10 ;  /* 0x0000020a12001986 */ /* 0x0005e8000c10150c */
[----:B------:R-:W3:Y:S01]  /*2bf0*/  @P0 LDG.E.LTC128B.U16 R159, desc[UR12][R16.64] ;  /* 0x0000000c109f0981 */ /* 0x000ee2000c1e1520 */
[----:B------:R-:W-:Y:S01]  /*2c00*/  IADD3 R22, P1, R22, R160, RZ ;  /* 0x000000a016167210 */ /* 0x000fe20007f3e0ff */
[----:B------:R-:W-:Y:S01]  /*2c10*/  BSSY B0, `(.L_x_30) ;  /* 0x0000015000007945 */ /* 0x000fe20003800000 */
[----:B------:R-:W-:-:S03]  /*2c20*/  SHF.L.U64.HI R9, R156, 0x1, R9 ;  /* 0x000000019c097819 */ /* 0x000fc60000010209 */
[----:B------:R-:W-:Y:S02]  /*2c30*/  IMAD.X R23, R23, 0x1, R153, P1 ;  /* 0x0000000117177824 */ /* 0x000fe400008e0699 */
[----:B------:R-:W-:-:S04]  /*2c40*/  IMAD.WIDE.U32 R22, R3, UR10, R22 ;  /* 0x0000000a03167c25 */ /* 0x000fc8000f8e0016 */
[----:B------:R-:W-:Y:S02]  /*2c50*/  IMAD.IADD R23, R157, 0x1, R23 ;  /* 0x000000019d177824 */ /* 0x000fe400078e0217 */
[----:B------:R-:W-:-:S04]  /*2c60*/  IMAD.WIDE.U32 R22, R5, UR8, R22 ;  /* 0x0000000805167c25 */ /* 0x000fc8000f8e0016 */
[----:B------:R-:W-:Y:S01]  /*2c70*/  IMAD.IADD R11, R11, 0x1, R23 ;  /* 0x000000010b0b7824 */ /* 0x000fe200078e0217 */
[----:B------:R-:W-:-:S04]  /*2c80*/  IADD3 R4, P1, P2, R4, R22, R12 ;  /* 0x0000001604047210 */ /* 0x000fc80007a3e00c */
[----:B------:R-:W-:Y:S02]  /*2c90*/  IADD3.X R13, R6, R11, R13, P1, P2 ;  /* 0x0000000b060d7210 */ /* 0x000fe40000fe440d */
[----:B------:R-:W-:Y:S02]  /*2ca0*/  LEA R156, P2, R156, R154, 0x1 ;  /* 0x0000009a9c9c7211 */ /* 0x000fe400078408ff */
[----:B------:R-:W-:Y:S02]  /*2cb0*/  ISETP.GT.AND P1, PT, R7, 0x8, P6 ;  /* 0x000000080700780c */ /* 0x000fe40003724270 */
[----:B--2---:R-:W-:Y:S01]  /*2cc0*/  LEA R10, P3, R4, UR14, 0x1 ;  /* 0x0000000e040a7c11 */ /* 0x004fe2000f8608ff */
[----:B------:R-:W-:-:S03]  /*2cd0*/  IMAD.X R157, R9, 0x1, R155, P2 ;  /* 0x00000001099d7824 */ /* 0x000fc600010e069b */
[----:B------:R-:W-:Y:S01]  /*2ce0*/  LEA.HI.X R11, R4, UR15, R13, 0x1, P3 ;  /* 0x0000000f040b7c11 */ /* 0x000fe200098f0c0d */
[----:B---3--:R-:W-:-:S05]  /*2cf0*/  HADD2.F32 R3, -RZ, R159.H0_H0 ;  /* 0x2000009fff037230 */ /* 0x008fca0000004100 */
[----:B------:R-:W-:-:S04]  /*2d00*/  FMUL R3, R3, R2 ;  /* 0x0000000203037220 */ /* 0x000fc80000400000 */
[----:B------:R-:W-:-:S05]  /*2d10*/  FFMA R3, R122, R0, R3 ;  /* 0x000000007a037223 */ /* 0x000fca0000000003 */
[----:B------:R-:W-:-:S05]  /*2d20*/  F2FP.F16.F32.PACK_AB R3, RZ, R3 ;  /* 0x00000003ff03723e */ /* 0x000fca00000000ff */
[----:B------:R2:W-:Y:S01]  /*2d30*/  @P0 STG.E.U16 desc[UR12][R156.64], R3 ;  /* 0x000000039c000986 */ /* 0x0005e2000c10150c */
[----:B------:R-:W-:Y:S05]  /*2d40*/  @!P1 BRA `(.L_x_31) ;  /* 0x0000000000049947 */ /* 0x000fea0003800000 */
[----:B------:R3:W5:Y:S02]  /*2d50*/  LDG.E.LTC128B.U16 R159, desc[UR12][R10.64+0x2] ;  /* 0x0000020c0a9f7981 */ /* 0x000764000c1e1520 */
.L_x_31:
[----:B------:R-:W-:Y:S05]  /*2d60*/  BSYNC B0 ;  /* 0x0000000000007941 */ /* 0x000fea0003800000 */
.L_x_30:
[----:B--2--5:R-:W-:Y:S01]  /*2d70*/  HADD2.F32 R3, -RZ, R159.H0_H0 ;  /* 0x2000009fff037230 */ /* 0x024fe20000004100 */
[----:B------:R-:W-:Y:S01]  /*2d80*/  ISETP.GT.AND P3, PT, R8, 0x8, PT ;  /* 0x000000080800780c */ /* 0x000fe20003f64270 */
[----:B------:R-:W-:Y:S01]  /*2d90*/  @P1 IMAD.MOV.U32 R5, RZ, RZ, R157 ;  /* 0x000000ffff051224 */ /* 0x000fe200078e009d */
[----:B------:R-:W-:Y:S01]  /*2da0*/  LOP3.LUT R120, R120, 0xfffffffb, RZ, 0xc0, !PT ;  /* 0xfffffffb78787812 */ /* 0x000fe200078ec0ff */
[----:B------:R-:W-:Y:S01]  /*2db0*/  BSSY B0, `(.L_x_32) ;  /* 0x000000b000007945 */ /* 0x000fe20003800000 */
[----:B------:R-:W-:Y:S01]  /*2dc0*/  FMUL R4, R3, R2 ;  /* 0x0000000203047220 */ /* 0x000fe20000400000 */
[----:B------:R-:W-:-:S03]  /*2dd0*/  ISETP.GT.AND P0, PT, R7, RZ, P3 ;  /* 0x000000ff0700720c */ /* 0x000fc60001f04270 */
[----:B------:R-:W-:-:S05]  /*2de0*/  FFMA R4, R123, R0, R4 ;  /* 0x000000007b047223 */ /* 0x000fca0000000004 */
[----:B------:R-:W-:Y:S02]  /*2df0*/  F2FP.F16.F32.PACK_AB R4, RZ, R4 ;  /* 0x00000004ff04723e */ /* 0x000fe400000000ff */
[----:B------:R-:W-:Y:S02]  /*2e00*/  @P3 LOP3.LUT R120, R120, 0x4, RZ, 0xfc, !PT ;  /* 0x0000000478783812 */ /* 0x000fe400078efcff */
[----:B------:R-:W-:Y:S01]  /*2e10*/  PRMT R3, R4, 0x7610, R3 ;  /* 0x0000761004037816 */ /* 0x000fe20000000003 */
[----:B------:R-:W-:-:S05]  /*2e20*/  @P1 IMAD.MOV.U32 R4, RZ, RZ, R156 ;  /* 0x000000ffff041224 */ /* 0x000fca00078e009c */
[----:B------:R2:W-:Y:S01]  /*2e30*/  @P1 STG.E.U16 desc[UR12][R4.64+0x2], R3 ;  /* 0x0000020304001986 */ /* 0x0005e2000c10150c */
[----:B------:R-:W-:Y:S05]  /*2e40*/  @!P0 BRA `(.L_x_33) ;  /* 0x0000000000048947 */ /* 0x000fea0003800000 */
[----:B------:R4:W5:Y:S02]  /*2e50*/  LDG.E.LTC128B.U16 R159, desc[UR12][R166.64+0x10] ;  /* 0x0000100ca69f7981 */ /* 0x000964000c1e1520 */
.L_x_33:
[----:B------:R-:W-:Y:S05]  /*2e60*/  BSYNC B0 ;  /* 0x0000000000007941 */ /* 0x000fea0003800000 */
.L_x_32:
[----:B--2--5:R-:W-:Y:S01]  /*2e70*/  HADD2.F32 R3, -RZ, R159.H0_H0 ;  /* 0x2000009fff037230 */ /* 0x024fe20000004100 */
[----:B------:R-:W-:Y:S01]  /*2e80*/  ISETP.GT.AND P2, PT, R8, 0x9, PT ;  /* 0x000000090800780c */ /* 0x000fe20003f44270 */
[----:B------:R-:W-:Y:S01]  /*2e90*/  @P0 IMAD.MOV.U32 R4, RZ, RZ, R154 ;  /* 0x000000ffff040224 */ /* 0x000fe200078e009a */
[----:B------:R-:W-:Y:S01]  /*2ea0*/  LOP3.LUT R120, R120, 0xfffffff7, RZ, 0xc0, !PT ;  /* 0xfffffff778787812 */ /* 0x000fe200078ec0ff */
[----:B------:R-:W-:Y:S02]  /*2eb0*/  @P0 IMAD.MOV.U32 R5, RZ, RZ, R155 ;  /* 0x000000ffff050224 */ /* 0x000fe400078e009b */
[----:B------:R-:W-:Y:S01]  /*2ec0*/  FMUL R3, R3, R2 ;  /* 0x0000000203037220 */ /* 0x000fe20000400000 */
[----:B------:R-:W-:Y:S01]  /*2ed0*/  ISETP.GT.AND P1, PT, R7, RZ, P2 ;  /* 0x000000ff0700720c */ /* 0x000fe20001724270 */
[----:B------:R-:W-:Y:S02]  /*2ee0*/  BSSY B0, `(.L_x_34) ;  /* 0x0000007000007945 */ /* 0x000fe40003800000 */
[----:B------:R-:W-:-:S05]  /*2ef0*/  FFMA R3, R124, R0, R3 ;  /* 0x000000007c037223 */ /* 0x000fca0000000003 */
[----:B------:R-:W-:Y:S02]  /*2f00*/  F2FP.F16.F32.PACK_AB R3, RZ, R3 ;  /* 0x00000003ff03723e */ /* 0x000fe400000000ff */
[----:B------:R-:W-:-:S03]  /*2f10*/  @P2 LOP3.LUT R120, R120, 0x8, RZ, 0xfc, !PT ;  /* 0x0000000878782812 */ /* 0x000fc600078efcff */
[----:B------:R2:W-:Y:S01]  /*2f20*/  @P0 STG.E.U16 desc[UR12][R4.64+0x10], R3 ;  /* 0x0000100304000986 */ /* 0x0005e2000c10150c */
[----:B------:R-:W-:Y:S05]  /*2f30*/  @!P1 BRA `(.L_x_35) ;  /* 0x0000000000049947 */ /* 0x000fea0003800000 */
[----:B------:R0:W5:Y:S02]  /*2f40*/  LDG.E.LTC128B.U16 R159, desc[UR12][R166.64+0x12] ;  /* 0x0000120ca69f7981 */ /* 0x000164000c1e1520 */
.L_x_35:
[----:B------:R-:W-:Y:S05]  /*2f50*/  BSYNC B0 ;  /* 0x0000000000007941 */ /* 0x000fea0003800000 */
.L_x_34:
[----:B--2--5:R-:W-:Y:S01]  /*2f60*/  HADD2.F32 R3, -RZ, R159.H0_H0 ;  /* 0x2000009fff037230 */ /* 0x024fe20000004100 */
[----:B------:R-:W-:Y:S01]  /*2f70*/  ISETP.GT.AND P0, PT, R7, 0x8, P3 ;  /* 0x000000080700780c */ /* 0x000fe20001f04270 */
[----:B------:R-:W-:Y:S01]  /*2f80*/  @P1 IMAD.MOV.U32 R5, RZ, RZ, R155 ;  /* 0x000000ffff051224 */ /* 0x000fe200078e009b */
[----:B------:R-:W-:Y:S02]  /*2f90*/  BSSY B0, `(.L_x_36) ;  /* 0x0000009000007945 */ /* 0x000fe40003800000 */
[----:B------:R-:W-:-:S04]  /*2fa0*/  FMUL R4, R3, R2 ;  /* 0x0000000203047220 */ /* 0x000fc80000400000 */
[----:B------:R-:W-:-:S05]  /*2fb0*/  FFMA R4, R125, R0, R4 ;  /* 0x000000007d047223 */ /* 0x000fca0000000004 */
[----:B------:R-:W-:-:S04]  /*2fc0*/  F2FP.F16.F32.PACK_AB R4, RZ, R4 ;  /* 0x00000004ff04723e */ /* 0x000fc800000000ff */
[----:B------:R-:W-:Y:S01]  /*2fd0*/  PRMT R3, R4, 0x7610, R3 ;  /* 0x0000761004037816 */ /* 0x000fe20000000003 */
[----:B------:R-:W-:-:S05]  /*2fe0*/  @P1 IMAD.MOV.U32 R4, RZ, RZ, R154 ;  /* 0x000000ffff041224 */ /* 0x000fca00078e009a */
[----:B------:R2:W-:Y:S01]  /*2ff0*/  @P1 STG.E.U16 desc[UR12][R4.64+0x12], R3 ;  /* 0x0000120304001986 */ /* 0x0005e2000c10150c */
[----:B------:R-:W-:Y:S05]  /*3000*/  @!P0 BRA `(.L_x_37) ;  /* 0x0000000000048947 */ /* 0x000fea0003800000 */
[----:B------:R0:W5:Y:S02]  /*3010*/  LDG.E.LTC128B.U16 R159, desc[UR12][R10.64+0x10] ;  /* 0x0000100c0a9f7981 */ /* 0x000164000c1e1520 */
.L_x_37:
[----:B------:R-:W-:Y:S05]  /*3020*/  BSYNC B0 ;  /* 0x0000000000007941 */ /* 0x000fea0003800000 */
.L_x_36:
[----:B--2--5:R-:W-:Y:S01]  /*3030*/  HADD2.F32 R3, -RZ, R159.H0_H0 ;  /* 0x2000009fff037230 */ /* 0x024fe20000004100 */
[----:B------:R-:W-:Y:S01]  /*3040*/  ISETP.GT.AND P1, PT, R7, 0x8, P2 ;  /* 0x000000080700780c */ /* 0x000fe20001724270 */
[----:B------:R-:W-:Y:S01]  /*3050*/  @P0 IMAD.MOV.U32 R4, RZ, RZ, R156 ;  /* 0x000000ffff040224 */ /* 0x000fe200078e009c */
[----:B------:R-:W-:Y:S01]  /*3060*/  BSSY B0, `(.L_x_38) ;  /* 0x0000008000007945 */ /* 0x000fe20003800000 */
[----:B------:R-:W-:Y:S02]  /*3070*/  @P0 IMAD.MOV.U32 R5, RZ, RZ, R157 ;  /* 0x000000ffff050224 */ /* 0x000fe400078e009d */
[----:B------:R-:W-:-:S04]  /*3080*/  FMUL R3, R3, R2 ;  /* 0x0000000203037220 */ /* 0x000fc80000400000 */
[----:B------:R-:W-:-:S05]  /*3090*/  FFMA R3, R126, R0, R3 ;  /* 0x000000007e037223 */ /* 0x000fca0000000003 */
[----:B------:R-:W-:-:S05]  /*30a0*/  F2FP.F16.F32.PACK_AB R3, RZ, R3 ;  /* 0x00000003ff03723e */ /* 0x000fca00000000ff */
[----:B------:R2:W-:Y:S01]  /*30b0*/  @P0 STG.E.U16 desc[UR12][R4.64+0x10], R3 ;  /* 0x0000100304000986 */ /* 0x0005e2000c10150c */
[----:B------:R-:W-:Y:S05]  /*30c0*/  @!P1 BRA `(.L_x_39) ;  /* 0x0000000000049947 */ /* 0x000fea0003800000 */
[----:B------:R0:W5:Y:S02]  /*30d0*/  LDG.E.LTC128B.U16 R159, desc[UR12][R10.64+0x12] ;  /* 0x0000120c0a9f7981 */ /* 0x000164000c1e1520 */
.L_x_39:
[----:B------:R-:W-:Y:S05]  /*30e0*/  BSYNC B0 ;  /* 0x0000000000007941 */ /* 0x000fea0003800000 */
.L_x_38:
        /* <DEDUP_REMOVED lines=15> */
.L_x_41:
[----:B------:R-:W-:Y:S05]  /*31e0*/  BSYNC B0 ;  /* 0x0000000000007941 */ /* 0x000fea0003800000 */
.L_x_40:
[----:B--2--5:R-:W-:Y:S01]  /*31f0*/  HADD2.F32 R3, -RZ, R159.H0_H0 ;  /* 0x2000009fff037230 */ /* 0x024fe20000004100 */
[----:B------:R-:W-:Y:S01]  /*3200*/  ISETP.GT.AND P1, PT, R8, 0x11, PT ;  /* 0x000000110800780c */ /* 0x000fe20003f24270 */
[----:B------:R-:W-:Y:S01]  /*3210*/  @P0 IMAD.MOV.U32 R4, RZ, RZ, R154 ;  /* 0x000000ffff040224 */ /* 0x000fe200078e009a */
[----:B------:R-:W-:Y:S01]  /*3220*/  LOP3.LUT R120, R120, 0xffffffdf, RZ, 0xc0, !PT ;  /* 0xffffffdf78787812 */ /* 0x000fe200078ec0ff */
[----:B------:R-:W-:Y:S02]  /*3230*/  @P0 IMAD.MOV.U32 R5, RZ, RZ, R155 ;  /* 0x000000ffff050224 */ /* 0x000fe400078e009b */
[----:B------:R-:W-:Y:S01]  /*3240*/  FMUL R3, R3, R2 ;  /* 0x0000000203037220 */ /* 0x000fe20000400000 */
[----:B------:R-:W-:Y:S03]  /*3250*/  BSSY B0, `(.L_x_42) ;  /* 0x0000008000007945 */ /* 0x000fe60003800000 */
[----:B------:R-:W-:-:S05]  /*3260*/  FFMA R3, R128, R0, R3 ;  /* 0x0000000080037223 */ /* 0x000fca0000000003 */
[----:B------:R-:W-:Y:S02]  /*3270*/  F2FP.F16.F32.PACK_AB R3, RZ, R3 ;  /* 0x00000003ff03723e */ /* 0x000fe400000000ff */
[----:B------:R-:W-:-:S03]  /*3280*/  @P1 LOP3.LUT R120, R120, 0x20, RZ, 0xfc, !PT ;  /* 0x0000002078781812 */ /* 0x000fc600078efcff */
[----:B------:R2:W-:Y:S01]  /*3290*/  @P0 STG.E.U16 desc[UR12][R4.64+0x20], R3 ;  /* 0x0000200304000986 */ /* 0x0005e2000c10150c */
[----:B------:R-:W-:-:S13]  /*32a0*/  ISETP.GT.AND P0, PT, R7, RZ, P1 ;  /* 0x000000ff0700720c */ /* 0x000fda0000f04270 */
[----:B--2---:R-:W-:Y:S05]  /*32b0*/  @!P0 BRA `(.L_x_43) ;  /* 0x0000000000048947 */ /* 0x004fea0003800000 */
[----:B------:R2:W5:Y:S02]  /*32c0*/  LDG.E.LTC128B.U16 R159, desc[UR12][R166.64+0x22] ;  /* 0x0000220ca69f7981 */ /* 0x000564000c1e1520 */
.L_x_43:
[----:B------:R-:W-:Y:S05]  /*32d0*/  BSYNC B0 ;  /* 0x0000000000007941 */ /* 0x000fea0003800000 */
.L_x_42:
[----:B-----5:R-:W-:Y:S01]  /*32e0*/  HADD2.F32 R3, -RZ, R159.H0_H0 ;  /* 0x2000009fff037230 */ /* 0x020fe20000004100 */
[----:B------:R-:W-:Y:S01]  /*32f0*/  BSSY B0, `(.L_x_44) ;  /* 0x000000b000007945 */ /* 0x000fe20003800000 */
[----:B------:R-:W-:-:S03]  /*3300*/  @P0 IMAD.MOV.U32 R5, RZ, RZ, R155 ;  /* 0x000000ffff050224 */ /* 0x000fc600078e009b */
[----:B------:R-:W-:-:S04]  /*3310*/  FMUL R4, R3, R2 ;  /* 0x0000000203047220 */ /* 0x000fc80000400000 */
[----:B------:R-:W-:-:S05]  /*3320*/  FFMA R4, R129, R0, R4 ;  /* 0x0000000081047223 */ /* 0x000fca0000000004 */
[----:B------:R-:W-:-:S04]  /*3330*/  F2FP.F16.F32.PACK_AB R4, RZ, R4 ;  /* 0x00000004ff04723e */ /* 0x000fc800000000ff */
[----:B------:R-:W-:Y:S01]  /*3340*/  PRMT R3, R4, 0x7610, R3 ;  /* 0x0000761004037816 */ /* 0x000fe20000000003 */
[----:B------:R-:W-:-:S05]  /*3350*/  @P0 IMAD.MOV.U32 R4, RZ, RZ, R154 ;  /* 0x000000ffff040224 */ /* 0x000fca00078e009a */
[----:B------:R0:W-:Y:S01]  /*3360*/  @P0 STG.E.U16 desc[UR12][R4.64+0x22], R3 ;  /* 0x0000220304000986 */ /* 0x0001e2000c10150c */
[----:B------:R-:W-:-:S13]  /*3370*/  ISETP.GT.AND P0, PT, R7, 0x8, P2 ;  /* 0x000000080700780c */ /* 0x000fda0001704270 */
[----:B0-----:R-:W-:Y:S05]  /*3380*/  @!P0 BRA `(.L_x_45) ;  /* 0x0000000000048947 */ /* 0x001fea0003800000 */
[----:B------:R0:W5:Y:S02]  /*3390*/  LDG.E.LTC128B.U16 R159, desc[UR12][R10.64+0x20] ;  /* 0x0000200c0a9f7981 */ /* 0x000164000c1e1520 */
.L_x_45:
[----:B------:R-:W-:Y:S05]  /*33a0*/  BSYNC B0 ;  /* 0x0000000000007941 */ /* 0x000fea0003800000 */
.L_x_44:
[----:B-----5:R-:W-:Y:S01]  /*33b0*/  HADD2.F32 R3, -RZ, R159.H0_H0 ;  /* 0x2000009fff037230 */ /* 0x020fe20000004100 */
[----:B------:R-:W-:Y:S01]  /*33c0*/  BSSY B0, `(.L_x_46) ;  /* 0x000000a000007945 */ /* 0x000fe20003800000 */
[----:B------:R-:W-:Y:S02]  /*33d0*/  @P0 IMAD.MOV.U32 R4, RZ, RZ, R156 ;  /* 0x000000ffff040224 */ /* 0x000fe400078e009c */
[----:B------:R-:W-:Y:S02]  /*33e0*/  @P0 IMAD.MOV.U32 R5, RZ, RZ, R157 ;  /* 0x000000ffff050224 */ /* 0x000fe400078e009d */
[----:B------:R-:W-:-:S04]  /*33f0*/  FMUL R3, R3, R2 ;  /* 0x0000000203037220 */ /* 0x000fc80000400000 */
[----:B------:R-:W-:-:S05]  /*3400*/  FFMA R3, R130, R0, R3 ;  /* 0x0000000082037223 */ /* 0x000fca0000000003 */
[----:B------:R-:W-:-:S05]  /*3410*/  F2FP.F16.F32.PACK_AB R3, RZ, R3 ;  /* 0x00000003ff03723e */ /* 0x000fca00000000ff */
[----:B------:R0:W-:Y:S01]  /*3420*/  @P0 STG.E.U16 desc[UR12][R4.64+0x20], R3 ;  /* 0x0000200304000986 */ /* 0x0001e2000c10150c */
[----:B------:R-:W-:-:S13]  /*3430*/  ISETP.GT.AND P0, PT, R7, 0x8, P1 ;  /* 0x000000080700780c */ /* 0x000fda0000f04270 */
[----:B0-----:R-:W-:Y:S05]  /*3440*/  @!P0 BRA `(.L_x_47) ;  /* 0x0000000000048947 */ /* 0x001fea0003800000 */
[----:B------:R0:W5:Y:S02]  /*3450*/  LDG.E.LTC128B.U16 R159, desc[UR12][R10.64+0x22] ;  /* 0x0000220c0a9f7981 */ /* 0x000164000c1e1520 */
.L_x_47:
[----:B------:R-:W-:Y:S05]  /*3460*/  BSYNC B0 ;  /* 0x0000000000007941 */ /* 0x000fea0003800000 */
.L_x_46:
[----:B-----5:R-:W-:Y:S01]  /*3470*/  HADD2.F32 R3, -RZ, R159.H0_H0 ;  /* 0x2000009fff037230 */ /* 0x020fe20000004100 */
[C---:B------:R-:W-:Y:S01]  /*3480*/  SHF.L.U64.HI R15, R14.reuse, 0x7, R15 ;  /* 0x000000070e0f7819 */ /* 0x040fe2000001020f */
[----:B------:R-:W-:Y:S01]  /*3490*/  IMAD.SHL.U32 R9, R14, 0x80, RZ ;  /* 0x000000800e097824 */ /* 0x000fe200078e00ff */
[----:B------:R-:W-:Y:S01]  /*34a0*/  ISETP.GT.AND P2, PT, R8, 0x18, PT ;  /* 0x000000180800780c */ /* 0x000fe20003f44270 */
[----:B------:R-:W-:Y:S02]  /*34b0*/  @P0 IMAD.MOV.U32 R12, RZ, RZ, R156 ;  /* 0x000000ffff0c0224 */ /* 0x000fe400078e009c */
[----:B------:R-:W-:Y:S01]  /*34c0*/  FMUL R4, R3, R2 ;  /* 0x0000000203047220 */ /* 0x000fe20000400000 */
[----:B------:R-:W-:Y:S01]  /*34d0*/  @P0 IMAD.MOV.U32 R13, RZ, RZ, R157 ;  /* 0x000000ffff0d0224 */ /* 0x000fe200078e009d */
[----:B------:R-:W-:Y:S01]  /*34e0*/  LOP3.LUT R3, R9, 0x2, RZ, 0xfc, !PT ;  /* 0x0000000209037812 */ /* 0x000fe200078efcff */
[----:B------:R-:W-:Y:S01]  /*34f0*/  BSSY B0, `(.L_x_48) ;  /* 0x000000e000007945 */ /* 0x000fe20003800000 */
[----:B------:R-:W-:Y:S01]  /*3500*/  FFMA R4, R131, R0, R4 ;  /* 0x0000000083047223 */ /* 0x000fe20000000004 */
[----:B------:R-:W-:-:S04]  /*3510*/  LOP3.LUT R120, R120, 0xffffffbf, RZ, 0xc0, !PT ;  /* 0xffffffbf78787812 */ /* 0x000fc800078ec0ff */
[----:B------:R-:W-:Y:S02]  /*3520*/  F2FP.F16.F32.PACK_AB R4, RZ, R4 ;  /* 0x00000004ff04723e */ /* 0x000fe400000000ff */
[----:B------:R-:W-:Y:S02]  /*3530*/  @P2 LOP3.LUT R120, R120, 0x40, RZ, 0xfc, !PT ;  /* 0x0000004078782812 */ /* 0x000fe400078efcff */
[----:B------:R-:W-:-:S05]  /*3540*/  PRMT R6, R4, 0x7610, R6 ;  /* 0x0000761004067816 */ /* 0x000fca0000000006 */
[----:B------:R0:W-:Y:S01]  /*3550*/  @P0 STG.E.U16 desc[UR12][R12.64+0x22], R6 ;  /* 0x000022060c000986 */ /* 0x0001e2000c10150c */
[----:B------:R-:W-:-:S05]  /*3560*/  IADD3 R122, P0, R3, R154, RZ ;  /* 0x0000009a037a7210 */ /* 0x000fca0007f1e0ff */
[----:B------:R-:W-:Y:S01]  /*3570*/  IMAD.X R123, R15, 0x1, R155, P0 ;  /* 0x000000010f7b7824 */ /* 0x000fe200000e069b */
[----:B------:R-:W-:-:S05]  /*3580*/  IADD3 R4, P0, R9, R154, RZ ;  /* 0x0000009a09047210 */ /* 0x000fca0007f1e0ff */
[----:B------:R-:W-:Y:S01]  /*3590*/  IMAD.X R5, R15, 0x1, R155, P0 ;  /* 0x000000010f057824 */ /* 0x000fe200000e069b */
[----:B------:R-:W-:-:S13]  /*35a0*/  ISETP.GT.AND P0, PT, R7, RZ, P2 ;  /* 0x000000ff0700720c */ /* 0x000fda0001704270 */
[----:B0-----:R-:W-:Y:S05]  /*35b0*/  @!P0 BRA `(.L_x_49) ;  /* 0x0000000000048947 */ /* 0x001fea0003800000 */
[----:B------:R0:W5:Y:S02]  /*35c0*/  LDG.E.LTC128B.U16 R159, desc[UR12][R166.64+0x30] ;  /* 0x0000300ca69f7981 */ /* 0x000164000c1e1520 */
.L_x_49:
[----:B------:R-:W-:Y:S05]  /*35d0*/  BSYNC B0 ;  /* 0x0000000000007941 */ /* 0x000fea0003800000 */
.L_x_48:
[----:B-----5:R-:W-:Y:S01]  /*35e0*/  HADD2.F32 R13, -RZ, R159.H0_H0 ;  /* 0x2000009fff0d7230 */ /* 0x020fe20000004100 */
[----:B------:R-:W-:Y:S01]  /*35f0*/  ISETP.GT.AND P1, PT, R8, 0x19, PT ;  /* 0x000000190800780c */ /* 0x000fe20003f24270 */
[----:B------:R-:W-:Y:S01]  /*3600*/  @P0 IMAD.MOV.U32 R12, RZ, RZ, R154 ;  /* 0x000000ffff0c0224 */ /* 0x000fe200078e009a */
[----:B------:R-:W-:Y:S01]  /*3610*/  LOP3.LUT R120, R120, 0xffffff7f, RZ, 0xc0, !PT ;  /* 0xffffff7f78787812 */ /* 0x000fe200078ec0ff */
[----:B------:R-:W-:Y:S01]  /*3620*/  BSSY B0, `(.L_x_50) ;  /* 0x000000b000007945 */ /* 0x000fe20003800000 */
[----:B------:R-:W-:-:S04]  /*3630*/  FMUL R13, R13, R2 ;  /* 0x000000020d0d7220 */ /* 0x000fc80000400000 */
[----:B------:R-:W-:-:S05]  /*3640*/  FFMA R13, R132, R0, R13 ;  /* 0x00000000840d7223 */ /* 0x000fca000000000d */
[----:B------:R-:W-:Y:S02]  /*3650*/  F2FP.F16.F32.PACK_AB R13, RZ, R13 ;  /* 0x0000000dff0d723e */ /* 0x000fe400000000ff */
[----:B------:R-:W-:Y:S02]  /*3660*/  @P1 LOP3.LUT R120, R120, 0x80, RZ, 0xfc, !PT ;  /* 0x0000008078781812 */ /* 0x000fe400078efcff */
[----:B------:R-:W-:Y:S01]  /*3670*/  PRMT R6, R13, 0x7610, R6 ;  /* 0x000076100d067816 */ /* 0x000fe20000000006 */
[----:B------:R-:W-:-:S05]  /*3680*/  @P0 IMAD.MOV.U32 R13, RZ, RZ, R155 ;  /* 0x000000ffff0d0224 */ /* 0x000fca00078e009b */
[----:B------:R0:W-:Y:S01]  /*3690*/  @P0 STG.E.U16 desc[UR12][R12.64+0x30], R6 ;  /* 0x000030060c000986 */ /* 0x0001e2000c10150c */
[----:B------:R-:W-:-:S13]  /*36a0*/  ISETP.GT.AND P0, PT, R7, RZ, P1 ;  /* 0x000000ff0700720c */ /* 0x000fda0000f04270 */
[----:B0-----:R-:W-:Y:S05]  /*36b0*/  @!P0 BRA `(.L_x_51) ;  /* 0x0000000000048947 */ /* 0x001fea0003800000 */
[----:B------:R0:W5:Y:S02]  /*36c0*/  LDG.E.LTC128B.U16 R159, desc[UR12][R166.64+0x32] ;  /* 0x0000320ca69f7981 */ /* 0x000164000c1e1520 */
.L_x_51:
[----:B------:R-:W-:Y:S05]  /*36d0*/  BSYNC B0 ;  /* 0x0000000000007941 */ /* 0x000fea0003800000 */
.L_x_50:
[----:B-----5:R-:W-:Y:S01]  /*36e0*/  HADD2.F32 R13, -RZ, R159.H0_H0 ;  /* 0x2000009fff0d7230 */ /* 0x020fe20000004100 */
[----:B------:R-:W-:Y:S01]  /*36f0*/  BSSY B0, `(.L_x_52) ;  /* 0x000000a000007945 */ /* 0x000fe20003800000 */
[----:B------:R-:W-:-:S03]  /*3700*/  @P0 IMAD.MOV.U32 R12, RZ, RZ, R154 ;  /* 0x000000ffff0c0224 */ /* 0x000fc600078e009a */
[----:B------:R-:W-:Y:S01]  /*3710*/  FMUL R6, R13, R2 ;  /* 0x000000020d067220 */ /* 0x000fe20000400000 */
[----:B------:R-:W-:-:S03]  /*3720*/  @P0 IMAD.MOV.U32 R13, RZ, RZ, R155 ;  /* 0x000000ffff0d0224 */ /* 0x000fc600078e009b */
[----:B------:R-:W-:-:S05]  /*3730*/  FFMA R6, R133, R0, R6 ;  /* 0x0000000085067223 */ /* 0x000fca0000000006 */
[----:B------:R-:W-:-:S05]  /*3740*/  F2FP.F16.F32.PACK_AB R6, RZ, R6 ;  /* 0x00000006ff06723e */ /* 0x000fca00000000ff */
[----:B------:R0:W-:Y:S01]  /*3750*/  @P0 STG.E.U16 desc[UR12][R12.64+0x32], R6 ;  /* 0x000032060c000986 */ /* 0x0001e2000c10150c */
[----:B------:R-:W-:-:S13]  /*3760*/  ISETP.GT.AND P0, PT, R7, 0x8, P2 ;  /* 0x000000080700780c */ /* 0x000fda0001704270 */
[----:B0-----:R-:W-:Y:S05]  /*3770*/  @!P0 BRA `(.L_x_53) ;  /* 0x0000000000048947 */ /* 0x001fea0003800000 */
[----:B------:R0:W5:Y:S02]  /*3780*/  LDG.E.LTC128B.U16 R159, desc[UR12][R10.64+0x30] ;  /* 0x0000300c0a9f7981 */ /* 0x000164000c1e1520 */
.L_x_53:
[----:B------:R-:W-:Y:S05]  /*3790*/  BSYNC B0 ;  /* 0x0000000000007941 */ /* 0x000fea0003800000 */
.L_x_52:
        /* <DEDUP_REMOVED lines=12> */
.L_x_55:
[----:B------:R-:W-:Y:S05]  /*3860*/  BSYNC B0 ;  /* 0x0000000000007941 */ /* 0x000fea0003800000 */
.L_x_54:
[----:B-----5:R-:W-:Y:S01]  /*3870*/  HADD2.F32 R13, -RZ, R159.H0_H0 ;  /* 0x2000009fff0d7230 */ /* 0x020fe20000004100 */
[----:B------:R-:W-:Y:S01]  /*3880*/  ISETP.GT.AND P2, PT, R8, 0x20, PT ;  /* 0x000000200800780c */ /* 0x000fe20003f44270 */
[----:B------:R-:W-:Y:S01]  /*3890*/  @P0 IMAD.MOV.U32 R12, RZ, RZ, R156 ;  /* 0x000000ffff0c0224 */ /* 0x000fe200078e009c */
[----:B------:R-:W-:Y:S01]  /*38a0*/  LOP3.LUT R120, R120, 0xfffffeff, RZ, 0xc0, !PT ;  /* 0xfffffeff78787812 */ /* 0x000fe200078ec0ff */
[----:B------:R-:W-:Y:S01]  /*38b0*/  BSSY B0, `(.L_x_56) ;  /* 0x000000a000007945 */ /* 0x000fe20003800000 */
[----:B------:R-:W-:Y:S01]  /*38c0*/  FMUL R6, R13, R2 ;  /* 0x000000020d067220 */ /* 0x000fe20000400000 */
[----:B------:R-:W-:-:S03]  /*38d0*/  @P0 IMAD.MOV.U32 R13, RZ, RZ, R157 ;  /* 0x000000ffff0d0224 */ /* 0x000fc600078e009d */
[----:B------:R-:W-:-:S05]  /*38e0*/  FFMA R6, R135, R0, R6 ;  /* 0x0000000087067223 */ /* 0x000fca0000000006 */
[----:B------:R-:W-:Y:S02]  /*38f0*/  F2FP.F16.F32.PACK_AB R6, RZ, R6 ;  /* 0x00000006ff06723e */ /* 0x000fe400000000ff */
[----:B------:R-:W-:-:S03]  /*3900*/  @P2 LOP3.LUT R120, R120, 0x100, RZ, 0xfc, !PT ;  /* 0x0000010078782812 */ /* 0x000fc600078efcff */
[----:B------:R0:W-:Y:S01]  /*3910*/  @P0 STG.E.U16 desc[UR12][R12.64+0x32], R6 ;  /* 0x000032060c000986 */ /* 0x0001e2000c10150c */
[----:B------:R-:W-:-:S13]  /*3920*/  ISETP.GT.AND P0, PT, R7, RZ, P2 ;  /* 0x000000ff0700720c */ /* 0x000fda0001704270 */
[----:B0-----:R-:W-:Y:S05]  /*3930*/  @!P0 BRA `(.L_x_57) ;  /* 0x0000000000048947 */ /* 0x001fea0003800000 */
[----:B------:R0:W5:Y:S02]  /*3940*/  LDG.E.LTC128B.U16 R159, desc[UR12][R166.64+0x40] ;  /* 0x0000400ca69f7981 */ /* 0x000164000c1e1520 */
.L_x_57:
[----:B------:R-:W-:Y:S05]  /*3950*/  BSYNC B0 ;  /* 0x0000000000007941 */ /* 0x000fea0003800000 */
.L_x_56:
        /* <DEDUP_REMOVED lines=15> */
.L_x_59:
[----:B------:R-:W-:Y:S05]  /*3a50*/  BSYNC B0 ;  /* 0x0000000000007941 */ /* 0x000fea0003800000 */
.L_x_58:
        /* <DEDUP_REMOVED lines=11> */
.L_x_61:
[----:B------:R-:W-:Y:S05]  /*3b10*/  BSYNC B0 ;  /* 0x0000000000007941 */ /* 0x000fea0003800000 */
.L_x_60:
        /* <DEDUP_REMOVED lines=12> */
.L_x_63:
[----:B------:R-:W-:Y:S05]  /*3be0*/  BSYNC B0 ;  /* 0x0000000000007941 */ /* 0x000fea0003800000 */
.L_x_62:
        /* <DEDUP_REMOVED lines=14> */
.L_x_65:
[----:B------:R-:W-:Y:S05]  /*3cd0*/  BSYNC B0 ;  /* 0x0000000000007941 */ /* 0x000fea0003800000 */
.L_x_64:
        /* <DEDUP_REMOVED lines=15> */
.L_x_67:
[----:B------:R-:W-:Y:S05]  /*3dd0*/  BSYNC B0 ;  /* 0x0000000000007941 */ /* 0x000fea0003800000 */
.L_x_66:
        /* <DEDUP_REMOVED lines=11> */
.L_x_69:
[----:B------:R-:W-:Y:S05]  /*3e90*/  BSYNC B0 ;  /* 0x0000000000007941 */ /* 0x000fea0003800000 */
.L_x_68:
        /* <DEDUP_REMOVED lines=12> */
.L_x_71:
[----:B------:R-:W-:Y:S05]  /*3f60*/  BSYNC B0 ;  /* 0x0000000000007941 */ /* 0x000fea0003800000 */
.L_x_70:
[----:B-----5:R-:W-:Y:S01]  /*3f70*/  HADD2.F32 R13, -RZ, R159.H0_H0 ;  /* 0x2000009fff0d7230 */ /* 0x020fe20000004100 */
[----:B------:R-:W-:Y:S01]  /*3f80*/  ISETP.GT.AND P3, PT, R8, 0x30, PT ;  /* 0x000000300800780c */ /* 0x000fe20003f64270 */
[----:B------:R-:W-:Y:S01]  /*3f90*/  @P0 IMAD.MOV.U32 R12, RZ, RZ, R156 ;  /* 0x000000ffff0c0224 */ /* 0x000fe200078e009c */
[----:B------:R-:W-:Y:S02]  /*3fa0*/  BSSY B0, `(.L_x_72) ;  /* 0x0000009000007945 */ /* 0x000fe40003800000 */
[----:B------:R-:W-:Y:S01]  /*3fb0*/  FMUL R6, R13, R2 ;  /* 0x000000020d067220 */ /* 0x000fe20000400000 */
[----:B------:R-:W-:-:S03]  /*3fc0*/  @P0 IMAD.MOV.U32 R13, RZ, RZ, R157 ;  /* 0x000000ffff0d0224 */ /* 0x000fc600078e009d */
[----:B------:R-:W-:-:S05]  /*3fd0*/  FFMA R6, R143, R0, R6 ;  /* 0x000000008f067223 */ /* 0x000fca0000000006 */
[----:B------:R-:W-:-:S05]  /*3fe0*/  F2FP.F16.F32.PACK_AB R6, RZ, R6 ;  /* 0x00000006ff06723e */ /* 0x000fca00000000ff */
[----:B------:R0:W-:Y:S01]  /*3ff0*/  @P0 STG.E.U16 desc[UR12][R12.64+0x52], R6 ;  /* 0x000052060c000986 */ /* 0x0001e2000c10150c */
[----:B------:R-:W-:-:S13]  /*4000*/  ISETP.GT.AND P0, PT, R7, RZ, P3 ;  /* 0x000000ff0700720c */ /* 0x000fda0001f04270 */
[----:B0-----:R-:W-:Y:S05]  /*4010*/  @!P0 BRA `(.L_x_73) ;  /* 0x0000000000048947 */ /* 0x001fea0003800000 */
[----:B------:R0:W5:Y:S02]  /*4020*/  LDG.E.LTC128B.U16 R159, desc[UR12][R166.64+0x60] ;  /* 0x0000600ca69f7981 */ /* 0x000164000c1e1520 */
.L_x_73:
[----:B------:R-:W-:Y:S05]  /*4030*/  BSYNC B0 ;  /* 0x0000000000007941 */ /* 0x000fea0003800000 */
.L_x_72:
[----:B-----5:R-:W-:Y:S01]  /*4040*/  HADD2.F32 R13, -RZ, R159.H0_H0 ;  /* 0x2000009fff0d7230 */ /* 0x020fe20000004100 */
[----:B------:R-:W-:Y:S01]  /*4050*/  ISETP.GT.AND P2, PT, R8, 0x31, PT ;  /* 0x000000310800780c */ /* 0x000fe20003f44270 */
        /* <DEDUP_REMOVED lines=8> */
[----:B------:R-:W-:-:S13]  /*40e0*/  ISETP.GT.AND P0, PT, R7, RZ, P2 ;  /* 0x000000ff0700720c */ /* 0x000fda0001704270 */
[----:B0-----:R-:W-:Y:S05]  /*40f0*/  @!P0 BRA `(.L_x_75) ;  /* 0x0000000000048947 */ /* 0x001fea0003800000 */
[----:B------:R0:W5:Y:S02]  /*4100*/  LDG.E.LTC128B.U16 R159, desc[UR12][R166.64+0x62] ;  /* 0x0000620ca69f7981 */ /* 0x000164000c1e1520 */
.L_x_75:
[----:B------:R-:W-:Y:S05]  /*4110*/  BSYNC B0 ;  /* 0x0000000000007941 */ /* 0x000fea0003800000 */
.L_x_74:
        /* <DEDUP_REMOVED lines=11> */
.L_x_77:
[----:B------:R-:W-:Y:S05]  /*41d0*/  BSYNC B0 ;  /* 0x0000000000007941 */ /* 0x000fea0003800000 */
.L_x_76:
        /* <DEDUP_REMOVED lines=12> */
.L_x_79:
[----:B------:R-:W-:Y:S05]  /*42a0*/  BSYNC B0 ;  /* 0x0000000000007941 */ /* 0x000fea0003800000 */
.L_x_78:
        /* <DEDUP_REMOVED lines=12> */
.L_x_81:
[----:B------:R-:W-:Y:S05]  /*4370*/  BSYNC B0 ;  /* 0x0000000000007941 */ /* 0x000fea0003800000 */
.L_x_80:
        /* <DEDUP_REMOVED lines=9> */
[----:B------:R-:W-:-:S04]  /*4410*/  ISETP.GT.AND P0, PT, R8, 0x39, PT ;  /* 0x000000390800780c */ /* 0x000fc80003f04270 */
[----:B------:R-:W-:-:S13]  /*4420*/  ISETP.GT.AND P5, PT, R7, RZ, P0 ;  /* 0x000000ff0700720c */ /* 0x000fda00007a4270 */
[----:B0-----:R-:W-:Y:S05]  /*4430*/  @!P5 BRA `(.L_x_83) ;  /* 0x000000000004d947 */ /* 0x001fea0003800000 */
[----:B------:R0:W5:Y:S02]  /*4440*/  LDG.E.LTC128B.U16 R159, desc[UR12][R166.64+0x72] ;  /* 0x0000720ca69f7981 */ /* 0x000164000c1e1520 */
.L_x_83:
[----:B------:R-:W-:Y:S05]  /*4450*/  BSYNC B0 ;  /* 0x0000000000007941 */ /* 0x000fea0003800000 */
.L_x_82:
        /* <DEDUP_REMOVED lines=11> */
.L_x_85:
[----:B------:R-:W-:Y:S05]  /*4510*/  BSYNC B0 ;  /* 0x0000000000007941 */ /* 0x000fea0003800000 */
.L_x_84:
        /* <DEDUP_REMOVED lines=12> */
.L_x_87:
[----:B------:R-:W-:Y:S05]  /*45e0*/  BSYNC B0 ;  /* 0x0000000000007941 */ /* 0x000fea0003800000 */
.L_x_86:
[----:B0--3-5:R-:W-:Y:S01]  /*45f0*/  HADD2.F32 R11, -RZ, R159.H0_H0 ;  /* 0x2000009fff0b7230 */ /* 0x029fe20000004100 */
[----:B------:R-:W-:Y:S01]  /*4600*/  LOP3.LUT R121, R9, 0x10, RZ, 0xfc, !PT ;  /* 0x0000001009797812 */ /* 0x000fe200078efcff */
[----:B------:R-:W-:Y:S01]  /*4610*/  @P5 IMAD.MOV.U32 R12, RZ, RZ, R156 ;  /* 0x000000ffff0c5224 */ /* 0x000fe200078e009c */
[----:B------:R-:W-:Y:S01]  /*4620*/  USHF.L.U32 UR22, UR4, 0x7, URZ ;  /* 0x0000000704167899 */ /* 0x000fe2000800063f */
[----:B------:R-:W-:Y:S02]  /*4630*/  @P5 IMAD.MOV.U32 R13, RZ, RZ, R157 ;  /* 0x000000ffff0d5224 */ /* 0x000fe400078e009d */
[----:B------:R-:W-:Y:S01]  /*4640*/  FMUL R6, R11, R2 ;  /* 0x000000020b067220 */ /* 0x000fe20000400000 */
[----:B------:R-:W-:-:S03]  /*4650*/  USHF.L.U64.HI UR4, UR4, 0x7, UR5 ;  /* 0x0000000704047899 */ /* 0x000fc60008010205 */
[----:B------:R-:W-:-:S05]  /*4660*/  FFMA R6, R151, R0, R6 ;  /* 0x0000000097067223 */ /* 0x000fca0000000006 */
[----:B------:R-:W-:-:S05]  /*4670*/  F2FP.F16.F32.PACK_AB R6, RZ, R6 ;  /* 0x00000006ff06723e */ /* 0x000fca00000000ff */
[----:B------:R0:W-:Y:S01]  /*4680*/  @P5 STG.E.U16 desc[UR12][R12.64+0x72], R6 ;  /* 0x000072060c005986 */ /* 0x0001e2000c10150c */
[----:B------:R-:W-:-:S05]  /*4690*/  IADD3 R124, P5, R121, R154, RZ ;  /* 0x0000009a797c7210 */ /* 0x000fca0007fbe0ff */
[----:B------:R-:W-:Y:S01]  /*46a0*/  IMAD.X R125, R15, 0x1, R155, P5 ;  /* 0x000000010f7d7824 */ /* 0x000fe200028e069b */
[----:B------:R-:W-:-:S04]  /*46b0*/  IADD3 R10, P5, R20, UR22, RZ ;  /* 0x00000016140a7c10 */ /* 0x000fc8000ffbe0ff */
[----:B------:R-:W-:Y:S02]  /*46c0*/  IADD3.X R11, R21, UR4, RZ, P5, !PT ;  /* 0x00000004150b7c10 */ /* 0x000fe4000affe4ff */
[----:B------:R-:W-:-:S13]  /*46d0*/  ISETP.GT.AND P5, PT, R7, 0x40, P4 ;  /* 0x000000400700780c */ /* 0x000fda00027a4270 */
[----:B------:R-:W0:Y:S01]  /*46e0*/  @P5 LDG.E.LTC128B.U16 R159, desc[UR12][R10.64] ;  /* 0x0000000c0a9f5981 */ /* 0x000e22000c1e1520 */
[----:B------:R-:W-:Y:S01]  /*46f0*/  LOP3.LUT R23, R9, 0x12, RZ, 0xfc, !PT ;  /* 0x0000001209177812 */ /* 0x000fe200078efcff */
[----:B------:R-:W-:Y:S01]  /*4700*/  ULOP3.LUT UR21, UR22, 0x2, URZ, 0xfc, !UPT ;  /* 0x0000000216157892 */ /* 0x000fe2000f8efc3f */
[----:B0-----:R-:W-:-:S05]  /*4710*/  HADD2.F32 R13, -RZ, R159.H0_H0 ;  /* 0x2000009fff0d7230 */ /* 0x001fca0000004100 */
[----:B------:R-:W-:-:S04]  /*4720*/  FMUL R13, R13, R2 ;  /* 0x000000020d0d7220 */ /* 0x000fc80000400000 */
[----:B------:R-:W-:-:S05]  /*4730*/  FFMA R13, R88, R0, R13 ;  /* 0x00000000580d7223 */ /* 0x000fca000000000d */
[----:B------:R-:W-:-:S04]  /*4740*/  F2FP.F16.F32.PACK_AB R13, RZ, R13 ;  /* 0x0000000dff0d723e */ /* 0x000fc800000000ff */
[----:B------:R-:W-:-:S05]  /*4750*/  PRMT R8, R13, 0x7610, R8 ;  /* 0x000076100d087816 */ /* 0x000fca0000000008 */
[----:B------:R0:W-:Y:S01]  /*4760*/  @P5 STG.E.U16 desc[UR12][R4.64], R8 ;  /* 0x0000000804005986 */ /* 0x0001e2000c10150c */
[----:B------:R-:W-:-:S05]  /*4770*/  IADD3 R126, P5, R23, R154, RZ ;  /* 0x0000009a177e7210 */ /* 0x000fca0007fbe0ff */
[----:B------:R-:W-:Y:S01]  /*4780*/  IMAD.X R127, R15, 0x1, R155, P5 ;  /* 0x000000010f7f7824 */ /* 0x000fe200028e069b */
[----:B------:R-:W-:-:S04]  /*4790*/  IADD3 R128, P5, R20, UR21, RZ ;  /* 0x0000001514807c10 */ /* 0x000fc8000ffbe0ff */
[----:B------:R-:W-:Y:S02]  /*47a0*/  IADD3.X R129, R21, UR4, RZ, P5, !PT ;  /* 0x0000000415817c10 */ /* 0x000fe4000affe4ff */
[----:B------:R-:W-:-:S13]  /*47b0*/  ISETP.GT.AND P5, PT, R7, 0x40, P6 ;  /* 0x000000400700780c */ /* 0x000fda00037a4270 */
[----:B------:R-:W3:Y:S01]  /*47c0*/  @P5 LDG.E.LTC128B.U16 R159, desc[UR12][R128.64] ;  /* 0x0000000c809f5981 */ /* 0x000ee2000c1e1520 */
[----:B------:R-:W-:Y:S01]  /*47d0*/  BSSY B0, `(.L_x_88) ;  /* 0x000000d000007945 */ /* 0x000fe20003800000 */
[----:B---3--:R-:W-:-:S05]  /*47e0*/  HADD2.F32 R13, -RZ, R159.H0_H0 ;  /* 0x2000009fff0d7230 */ /* 0x008fca0000004100 */
[----:B------:R-:W-:-:S04]  /*47f0*/  FMUL R6, R13, R2 ;  /* 0x000000020d067220 */ /* 0x000fc80000400000 */
        /* <DEDUP_REMOVED lines=8> */
[----:B0-----:R-:W-:Y:S05]  /*4880*/  @!P5 BRA `(.L_x_89) ;  /* 0x000000000004d947 */ /* 0x001fea0003800000 */
[----:B------:R0:W5:Y:S02]  /*4890*/  LDG.E.LTC128B.U16 R159, desc[UR12][R12.64] ;  /* 0x0000000c0c9f7981 */ /* 0x000164000c1e1520 */
.L_x_89:
[----:B------:R-:W-:Y:S05]  /*48a0*/  BSYNC B0 ;  /* 0x0000000000007941 */ /* 0x000fea0003800000 */
.L_x_88:
[----:B-----5:R-:W-:Y:S01]  /*48b0*/  HADD2.F32 R89, -RZ, R159.H0_H0 ;  /* 0x2000009fff597230 */ /* 0x020fe20000004100 */
[----:B------:R-:W-:Y:S01]  /*48c0*/  BSSY B0, `(.L_x_90) ;  /* 0x000000d000007945 */ /* 0x000fe20003800000 */
[----:B------:R-:W-:-:S03]  /*48d0*/  PRMT R88, R159, 0x7610, R88 ;  /* 0x000076109f587816 */ /* 0x000fc60000000058 */
[----:B------:R-:W-:-:S04]  /*48e0*/  FMUL R89, R89, R2 ;  /* 0x0000000259597220 */ /* 0x000fc80000400000 */
[----:B------:R-:W-:-:S05]  /*48f0*/  FFMA R89, R90, R0, R89 ;  /* 0x000000005a597223 */ /* 0x000fca0000000059 */
[----:B------:R-:W-:-:S05]  /*4900*/  F2FP.F16.F32.PACK_AB R89, RZ, R89 ;  /* 0x00000059ff59723e */ /* 0x000fca00000000ff */
[----:B------:R3:W-:Y:S01]  /*4910*/  @P5 STG.E.U16 desc[UR12][R18.64], R89 ;  /* 0x0000005912005986 */ /* 0x0007e2000c10150c */
[----:B------:R-:W-:-:S05]  /*4920*/  IADD3 R128, P5, R3, R156, RZ ;  /* 0x0000009c03807210 */ /* 0x000fca0007fbe0ff */
[----:B------:R-:W-:Y:S01]  /*4930*/  IMAD.X R129, R15, 0x1, R157, P5 ;  /* 0x000000010f817824 */ /* 0x000fe200028e069d */
[----:B------:R-:W-:-:S13]  /*4940*/  ISETP.GT.AND P5, PT, R7, 0x48, P6 ;  /* 0x000000480700780c */ /* 0x000fda00037a4270 */
[----:B---3--:R-:W-:Y:S05]  /*4950*/  @!P5 BRA `(.L_x_91) ;  /* 0x00000000000cd947 */ /* 0x008fea0003800000 */
[----:B------:R-:W-:-:S04]  /*4960*/  IADD3 R88, P6, R16, UR21, RZ ;  /* 0x0000001510587c10 */ /* 0x000fc8000ffde0ff */
[----:B------:R-:W-:-:S05]  /*4970*/  IADD3.X R89, R17, UR4, RZ, P6, !PT ;  /* 0x0000000411597c10 */ /* 0x000fca000b7fe4ff */
[----:B------:R3:W5:Y:S04]  /*4980*/  LDG.E.LTC128B.U16 R88, desc[UR12][R88.64] ;  /* 0x0000000c58587981 */ /* 0x000768000c1e1520 */
.L_x_91:
[----:B------:R-:W-:Y:S05]  /*4990*/  BSYNC B0 ;  /* 0x0000000000007941 */ /* 0x000fea0003800000 */
.L_x_90:
[----:B---3-5:R-:W-:Y:S01]  /*49a0*/  HADD2.F32 R89, -RZ, R88.H0_H0 ;  /* 0x20000058ff597230 */ /* 0x028fe20000004100 */
[----:B------:R-:W-:Y:S01]  /*49b0*/  ULOP3.LUT UR20, UR22, 0x10, URZ, 0xfc, !UPT ;  /* 0x0000001016147892 */ /* 0x000fe2000f8efc3f */
[----:B------:R-:W-:-:S03]  /*49c0*/  LOP3.LUT P6, RZ, R120, 0x4, RZ, 0xc0, !PT ;  /* 0x0000000478ff7812 */ /* 0x000fc600078cc0ff */
[----:B------:R-:W-:Y:S01]  /*49d0*/  FMUL R6, R89, R2 ;  /* 0x0000000259067220 */ /* 0x000fe20000400000 */
[----:B------:R-:W-:-:S03]  /*49e0*/  LOP3.LUT R89, R9, 0x20, RZ, 0xfc, !PT ;  /* 0x0000002009597812 */ /* 0x000fc600078efcff */
        /* <DEDUP_REMOVED lines=8> */
[----:B------:R-:W2:Y:S01]  /*4a70*/  @P5 LDG.E.LTC128B.U16 R88, desc[UR12][R130.64] ;  /* 0x0000000c82585981 */ /* 0x000ea2000c1e1520 */
[----:B------:R-:W-:Y:S01]  /*4a80*/  ULOP3.LUT UR19, UR22, 0x12, URZ, 0xfc, !UPT ;  /* 0x0000001216137892 */ /* 0x000fe2000f8efc3f */
[----:B--2---:R-:W-:-:S05]  /*4a90*/  HADD2.F32 R91, -RZ, R88.H0_H0 ;  /* 0x20000058ff5b7230 */ /* 0x004fca0000004100 */
[----:B------:R-:W-:-:S04]  /*4aa0*/  FMUL R91, R91, R2 ;  /* 0x000000025b5b7220 */ /* 0x000fc80000400000 */
[----:B------:R-:W-:-:S05]  /*4ab0*/  FFMA R91, R92, R0, R91 ;  /* 0x000000005c5b7223 */ /* 0x000fca000000005b */
[----:B------:R-:W-:-:S04]  /*4ac0*/  F2FP.F16.F32.PACK_AB R91, RZ, R91 ;  /* 0x0000005bff5b723e */ /* 0x000fc800000000ff */
[----:B------:R-:W-:Y:S02]  /*4ad0*/  PRMT R8, R91, 0x7610, R8 ;  /* 0x000076105b087816 */ /* 0x000fe40000000008 */
[----:B------:R-:W-:-:S03]  /*4ae0*/  LOP3.LUT R91, R9, 0x22, RZ, 0xfc, !PT ;  /* 0x00000022095b7812 */ /* 0x000fc600078efcff */
[----:B------:R2:W-:Y:S01]  /*4af0*/  @P5 STG.E.U16 desc[UR12][R124.64], R8 ;  /* 0x000000087c005986 */ /* 0x0005e2000c10150c */
[----:B---3--:R-:W-:-:S05]  /*4b00*/  IADD3 R128, P5, R91, R154, RZ ;  /* 0x0000009a5b807210 */ /* 0x008fca0007fbe0ff */
[----:B------:R-:W-:Y:S01]  /*4b10*/  IMAD.X R129, R15, 0x1, R155, P5 ;  /* 0x000000010f817824 */ /* 0x000fe200028e069b */
[----:B------:R-:W-:-:S04]  /*4b20*/  IADD3 R130, P5, R20, UR19, RZ ;  /* 0x0000001314827c10 */ /* 0x000fc8000ffbe0ff */
[----:B------:R-:W-:Y:S02]  /*4b30*/  IADD3.X R131, R21, UR4, RZ, P5, !PT ;  /* 0x0000000415837c10 */ /* 0x000fe4000affe4ff */
[----:B------:R-:W-:-:S04]  /*4b40*/  LOP3.LUT P5, RZ, R120, 0x8, RZ, 0xc0, !PT ;  /* 0x0000000878ff7812 */ /* 0x000fc800078ac0ff */
        /* <DEDUP_REMOVED lines=8> */
[----:B--2---:R-:W-:-:S05]  /*4bd0*/  IADD3 R124, P5, R121, R156, RZ ;  /* 0x0000009c797c7210 */ /* 0x004fca0007fbe0ff */
[----:B------:R-:W-:Y:S01]  /*4be0*/  IMAD.X R125, R15, 0x1, R157, P5 ;  /* 0x000000010f7d7824 */ /* 0x000fe200028e069d */
[----:B------:R-:W-:-:S13]  /*4bf0*/  ISETP.GT.AND P5, PT, R7, 0x48, P6 ;  /* 0x000000480700780c */ /* 0x000fda00037a4270 */
[----:B---3--:R-:W-:Y:S05]  /*4c00*/  @!P5 BRA `(.L_x_93) ;  /* 0x00000000000cd947 */ /* 0x008fea0003800000 */
[----:B------:R-:W-:-:S04]  /*4c10*/  IADD3 R92, P6, R16, UR20, RZ ;  /* 0x00000014105c7c10 */ /* 0x000fc8000ffde0ff */
[----:B------:R-:W-:-:S05]  /*4c20*/  IADD3.X R93, R17, UR4, RZ, P6, !PT ;  /* 0x00000004115d7c10 */ /* 0x000fca000b7fe4ff */
[----:B------:R2:W5:Y:S04]  /*4c30*/  LDG.E.LTC128B.U16 R88, desc[UR12][R92.64] ;  /* 0x0000000c5c587981 */ /* 0x000568000c1e1520 */
.L_x_93:
[----:B------:R-:W-:Y:S05]  /*4c40*/  BSYNC B0 ;  /* 0x0000000000007941 */ /* 0x000fea0003800000 */
.L_x_92:
[----:B--2--5:R-:W-:Y:S01]  /*4c50*/  HADD2.F32 R93, -RZ, R88.H0_H0 ;  /* 0x20000058ff5d7230 */ /* 0x024fe20000004100 */
[----:B------:R-:W-:Y:S01]  /*4c60*/  LOP3.LUT P6, RZ, R120, 0x8, RZ, 0xc0, !PT ;  /* 0x0000000878ff7812 */ /* 0x000fe200078cc0ff */
[----:B------:R-:W-:Y:S03]  /*4c70*/  BSSY B0, `(.L_x_94) ;  /* 0x000000c000007945 */ /* 0x000fe60003800000 */
[----:B------:R-:W-:-:S04]  /*4c80*/  FMUL R93, R93, R2 ;  /* 0x000000025d5d7220 */ /* 0x000fc80000400000 */
[----:B------:R-:W-:-:S05]  /*4c90*/  FFMA R93, R94, R0, R93 ;  /* 0x000000005e5d7223 */ /* 0x000fca000000005d */
[----:B------:R-:W-:-:S05]  /*4ca0*/  F2FP.F16.F32.PACK_AB R93, RZ, R93 ;  /* 0x0000005dff5d723e */ /* 0x000fca00000000ff */
[----:B------:R2:W-:Y:S01]  /*4cb0*/  @P5 STG.E.U16 desc[UR12][R124.64], R93 ;  /* 0x0000005d7c005986 */ /* 0x0005e2000c10150c */
[----:B------:R-:W-:-:S05]  /*4cc0*/  IADD3 R126, P5, R23, R156, RZ ;  /* 0x0000009c177e7210 */ /* 0x000fca0007fbe0ff */
[----:B------:R-:W-:Y:S01]  /*4cd0*/  IMAD.X R127, R15, 0x1, R157, P5 ;  /* 0x000000010f7f7824 */ /* 0x000fe200028e069d */
[----:B------:R-:W-:-:S13]  /*4ce0*/  ISETP.GT.AND P5, PT, R7, 0x48, P6 ;  /* 0x000000480700780c */ /* 0x000fda00037a4270 */
[----:B--2---:R-:W-:Y:S05]  /*4cf0*/  @!P5 BRA `(.L_x_95) ;  /* 0x00000000000cd947 */ /* 0x004fea0003800000 */
[----:B------:R-:W-:-:S04]  /*4d00*/  IADD3 R92, P6, R16, UR19, RZ ;  /* 0x00000013105c7c10 */ /* 0x000fc8000ffde0ff */
[----:B------:R-:W-:-:S05]  /*4d10*/  IADD3.X R93, R17, UR4, RZ, P6, !PT ;  /* 0x00000004115d7c10 */ /* 0x000fca000b7fe4ff */
[----:B------:R2:W5:Y:S04]  /*4d20*/  LDG.E.LTC128B.U16 R88, desc[UR12][R92.64] ;  /* 0x0000000c5c587981 */ /* 0x000568000c1e1520 */
.L_x_95:
[----:B------:R-:W-:Y:S05]  /*4d30*/  BSYNC B0 ;  /* 0x0000000000007941 */ /* 0x000fea0003800000 */
.L_x_94:
[----:B--2--5:R-:W-:Y:S01]  /*4d40*/  HADD2.F32 R93, -RZ, R88.H0_H0 ;  /* 0x20000058ff5d7230 */ /* 0x024fe20000004100 */
        /* <DEDUP_REMOVED lines=12> */
[----:B------:R-:W3:Y:S01]  /*4e10*/  @P5 LDG.E.LTC128B.U16 R88, desc[UR12][R130.64] ;  /* 0x0000000c82585981 */ /* 0x000ee2000c1e1520 */
[----:B------:R-:W-:Y:S01]  /*4e20*/  ULOP3.LUT UR17, UR22, 0x22, URZ, 0xfc, !UPT ;  /* 0x0000002216117892 */ /* 0x000fe2000f8efc3f */
[----:B---3--:R-:W-:-:S05]  /*4e30*/  HADD2.F32 R95, -RZ, R88.H0_H0 ;  /* 0x20000058ff5f7230 */ /* 0x008fca0000004100 */
[----:B------:R-:W-:-:S04]  /*4e40*/  FMUL R95, R95, R2 ;  /* 0x000000025f5f7220 */ /* 0x000fc80000400000 */
[----:B------:R-:W-:-:S05]  /*4e50*/  FFMA R95, R96, R0, R95 ;  /* 0x00000000605f7223 */ /* 0x000fca000000005f */
[----:B------:R-:W-:-:S04]  /*4e60*/  F2FP.F16.F32.PACK_AB R95, RZ, R95 ;  /* 0x0000005fff5f723e */ /* 0x000fc800000000ff */
[----:B------:R-:W-:Y:S02]  /*4e70*/  PRMT R8, R95, 0x7610, R8 ;  /* 0x000076105f087816 */ /* 0x000fe40000000008 */
[----:B------:R-:W-:-:S03]  /*4e80*/  LOP3.LUT R95, R9, 0x32, RZ, 0xfc, !PT ;  /* 0x00000032095f7812 */ /* 0x000fc600078efcff */
[----:B------:R3:W-:Y:S01]  /*4e90*/  @P5 STG.E.U16 desc[UR12][R122.64], R8 ;  /* 0x000000087a005986 */ /* 0x0007e2000c10150c */
[----:B--2---:R-:W-:-:S05]  /*4ea0*/  IADD3 R126, P5, R95, R154, RZ ;  /* 0x0000009a5f7e7210 */ /* 0x004fca0007fbe0ff */
[----:B------:R-:W-:Y:S01]  /*4eb0*/  IMAD.X R127, R15, 0x1, R155, P5 ;  /* 0x000000010f7f7824 */ /* 0x000fe200028e069b */
[----:B------:R-:W-:-:S04]  /*4ec0*/  IADD3 R130, P5, R20, UR17, RZ ;  /* 0x0000001114827c10 */ /* 0x000fc8000ffbe0ff */
[----:B------:R-:W-:Y:S02]  /*4ed0*/  IADD3.X R131, R21, UR4, RZ, P5, !PT ;  /* 0x0000000415837c10 */ /* 0x000fe4000affe4ff */
[----:B------:R-:W-:-:S04]  /*4ee0*/  LOP3.LUT P5, RZ, R120, 0x20, RZ, 0xc0, !PT ;  /* 0x0000002078ff7812 */ /* 0x000fc800078ac0ff */
[----:B------:R-:W-:-:S13]  /*4ef0*/  ISETP.GT.AND P5, PT, R7, 0x40, P5 ;  /* 0x000000400700780c */ /* 0x000fda0002fa4270 */
[----:B------:R-:W2:Y:S01]  /*4f00*/  @P5 LDG.E.LTC128B.U16 R88, desc[UR12][R130.64] ;  /* 0x0000000c82585981 */ /* 0x000ea2000c1e1520 */
[----:B------:R-:W-:Y:S01]  /*4f10*/  BSSY B0, `(.L_x_96) ;  /* 0x000000d000007945 */ /* 0x000fe20003800000 */
[----:B--2---:R-:W-:-:S05]  /*4f20*/  HADD2.F32 R133, -RZ, R88.H0_H0 ;  /* 0x20000058ff857230 */ /* 0x004fca0000004100 */
[----:B------:R-:W-:-:S04]  /*4f30*/  FMUL R6, R133, R2 ;  /* 0x0000000285067220 */ /* 0x000fc80000400000 */
[----:B------:R-:W-:-:S05]  /*4f40*/  FFMA R6, R97, R0, R6 ;  /* 0x0000000061067223 */ /* 0x000fca0000000006 */
[----:B------:R-:W-:-:S05]  /*4f50*/  F2FP.F16.F32.PACK_AB R6, RZ, R6 ;  /* 0x00000006ff06723e */ /* 0x000fca00000000ff */
[----:B------:R2:W-:Y:S01]  /*4f60*/  @P5 STG.E.U16 desc[UR12][R128.64], R6 ;  /* 0x0000000680005986 */ /* 0x0005e2000c10150c */
[----:B---3--:R-:W-:-:S05]  /*4f70*/  IADD3 R122, P5, R89, R156, RZ ;  /* 0x0000009c597a7210 */ /* 0x008fca0007fbe0ff */
[----:B------:R-:W-:Y:S01]  /*4f80*/  IMAD.X R123, R15, 0x1, R157, P5 ;  /* 0x000000010f7b7824 */ /* 0x000fe200028e069d */
[----:B------:R-:W-:-:S13]  /*4f90*/  ISETP.GT.AND P5, PT, R7, 0x48, P6 ;  /* 0x000000480700780c */ /* 0x000fda00037a4270 */
[----:B--2---:R-:W-:Y:S05]  /*4fa0*/  @!P5 BRA `(.L_x_97) ;  /* 0x00000000000cd947 */ /* 0x004fea0003800000 */
[----:B------:R-:W-:-:S04]  /*4fb0*/  IADD3 R96, P6, R16, UR18, RZ ;  /* 0x0000001210607c10 */ /* 0x000fc8000ffde0ff */
[----:B------:R-:W-:-:S05]  /*4fc0*/  IADD3.X R97, R17, UR4, RZ, P6, !PT ;  /* 0x0000000411617c10 */ /* 0x000fca000b7fe4ff */
[----:B------:R2:W5:Y:S04]  /*4fd0*/  LDG.E.LTC128B.U16 R88, desc[UR12][R96.64] ;  /* 0x0000000c60587981 */ /* 0x000568000c1e1520 */
.L_x_97:
[----:B------:R-:W-:Y:S05]  /*4fe0*/  BSYNC B0 ;  /* 0x0000000000007941 */ /* 0x000fea0003800000 */
.L_x_96:
        /* <DEDUP_REMOVED lines=14> */
.L_x_99:
[----:B------:R-:W-:Y:S05]  /*50d0*/  BSYNC B0 ;  /* 0x0000000000007941 */ /* 0x000fea0003800000 */
.L_x_98:
        /* <DEDUP_REMOVED lines=42> */
.L_x_101:
[----:B------:R-:W-:Y:S05]  /*5380*/  BSYNC B0 ;  /* 0x0000000000007941 */ /* 0x000fea0003800000 */
.L_x_100:
        /* <DEDUP_REMOVED lines=14> */
.L_x_103:
[----:B------:R-:W-:Y:S05]  /*5470*/  BSYNC B0 ;  /* 0x0000000000007941 */ /* 0x000fea0003800000 */
.L_x_102:
        /* <DEDUP_REMOVED lines=42> */
.L_x_105:
[----:B------:R-:W-:Y:S05]  /*5720*/  BSYNC B0 ;  /* 0x0000000000007941 */ /* 0x000fea0003800000 */
.L_x_104:
        /* <DEDUP_REMOVED lines=14> */
.L_x_107:
[----:B------:R-:W-:Y:S05]  /*5810*/  BSYNC B0 ;  /* 0x0000000000007941 */ /* 0x000fea0003800000 */
.L_x_106:
        /* <DEDUP_REMOVED lines=42> */
.L_x_109:
[----:B------:R-:W-:Y:S05]  /*5ac0*/  BSYNC B0 ;  /* 0x0000000000007941 */ /* 0x000fea0003800000 */
.L_x_108:
        /* <DEDUP_REMOVED lines=14> */
.L_x_111:
[----:B------:R-:W-:Y:S05]  /*5bb0*/  BSYNC B0 ;  /* 0x0000000000007941 */ /* 0x000fea0003800000 */
.L_x_110:
[----:B--2--5:R-:W-:Y:S01]  /*5bc0*/  HADD2.F32 R109, -RZ, R88.H0_H0 ;  /* 0x20000058ff6d7230 */ /* 0x024fe20000004100 */
[----:B------:R-:W-:-:S04]  /*5bd0*/  ULOP3.LUT UR8, UR22, 0x60, URZ, 0xfc, !UPT ;  /* 0x0000006016087892 */ /* 0x000fc8000f8efc3f */
        /* <DEDUP_REMOVED lines=38> */
.L_x_113:
[----:B------:R-:W-:Y:S05]  /*5e40*/  BSYNC B0 ;  /* 0x0000000000007941 */ /* 0x000fea0003800000 */
.L_x_112:
[----:B--2--5:R-:W-:Y:S01]  /*5e50*/  HADD2.F32 R113, -RZ, R88.H0_H0 ;  /* 0x20000058ff717230 */ /* 0x024fe20000004100 */
[----:B------:R-:W-:Y:S04]  /*5e60*/  BSSY B0, `(.L_x_114) ;  /* 0x000000c000007945 */ /* 0x000fe80003800000 */
        /* <DEDUP_REMOVED lines=11> */
.L_x_115:
[----:B------:R-:W-:Y:S05]  /*5f20*/  BSYNC B0 ;  /* 0x0000000000007941 */ /* 0x000fea0003800000 */
.L_x_114:
[----:B--2--5:R-:W-:Y:S01]  /*5f30*/  HADD2.F32 R113, -RZ, R88.H0_H0 ;  /* 0x20000058ff717230 */ /* 0x024fe20000004100 */
[----:B------:R-:W-:-:S04]  /*5f40*/  ULOP3.LUT UR6, UR22, 0x70, URZ, 0xfc, !UPT ;  /* 0x0000007016067892 */ /* 0x000fc8000f8efc3f */
[----:B------:R-:W-:-:S04]  /*5f50*/  FMUL R6, R113, R2 ;  /* 0x0000000271067220 */ /* 0x000fc80000400000 */
[----:B------:R-:W-:-:S05]  /*5f60*/  FFMA R6, R115, R0, R6 ;  /* 0x0000000073067223 */ /* 0x000fca0000000006 */
[----:B------:R-:W-:-:S05]  /*5f70*/  F2FP.F16.F32.PACK_AB R6, RZ, R6 ;  /* 0x00000006ff06723e */ /* 0x000fca00000000ff */
[----:B------:R-:W-:Y:S01]  /*5f80*/  @P5 STG.E.U16 desc[UR12][R128.64], R6 ;  /* 0x0000000680005986 */ /* 0x000fe2000c10150c */
        /* <DEDUP_REMOVED lines=10> */
[----:B------:R-:W-:-:S05]  /*6030*/  F2FP.F16.F32.PACK_AB R123, RZ, R123 ;  /* 0x0000007bff7b723e */ /* 0x000fca00000000ff */
[----:B------:R2:W-:Y:S01]  /*6040*/  @P5 STG.E.U16 desc[UR12][R124.64], R123 ;  /* 0x0000007b7c005986 */ /* 0x0005e2000c10150c */
[----:B------:R-:W-:-:S05]  /*6050*/  IADD3 R122, P5, R111, R156, RZ ;  /* 0x0000009c6f7a7210 */ /* 0x000fca0007fbe0ff */
[----:B--2---:R-:W-:Y:S01]  /*6060*/  IMAD.X R123, R15, 0x1, R157, P5 ;  /* 0x000000010f7b7824 */ /* 0x004fe200028e069d */
        /* <DEDUP_REMOVED lines=17> */
.L_x_117:
[----:B------:R-:W-:Y:S05]  /*6180*/  BSYNC B0 ;  /* 0x0000000000007941 */ /* 0x000fea0003800000 */
.L_x_116:
        /* <DEDUP_REMOVED lines=11> */
[----:B--2---:R-:W-:Y:S05]  /*6240*/  @!P5 BRA `(.L_x_119) ;  /* 0x000000000004d947 */ /* 0x004fea0003800000 */
[----:B------:R2:W5:Y:S02]  /*6250*/  LDG.E.LTC128B.U16 R88, desc[UR12][R16.64] ;  /* 0x0000000c10587981 */ /* 0x000564000c1e1520 */
.L_x_119:
[----:B------:R-:W-:Y:S05]  /*6260*/  BSYNC B0 ;  /* 0x0000000000007941 */ /* 0x000fea0003800000 */
.L_x_118:
        /* <DEDUP_REMOVED lines=13> */
.L_x_121:
[----:B------:R-:W-:Y:S05]  /*6340*/  BSYNC B0 ;  /* 0x0000000000007941 */ /* 0x000fea0003800000 */
.L_x_120:
[----:B-----5:R-:W-:Y:S01]  /*6350*/  HADD2.F32 R113, -RZ, R88.H0_H0 ;  /* 0x20000058ff717230 */ /* 0x020fe20000004100 */
        /* <DEDUP_REMOVED lines=13> */
.L_x_123:
[----:B------:R-:W-:Y:S05]  /*6430*/  BSYNC B0 ;  /* 0x0000000000007941 */ /* 0x000fea0003800000 */
.L_x_122:
[----:B---3-5:R-:W-:Y:S01]  /*6440*/  HADD2.F32 R113, -RZ, R88.H0_H0 ;  /* 0x20000058ff717230 */ /* 0x028fe20000004100 */
        /* <DEDUP_REMOVED lines=10> */
[----:B---3--:R-:W-:Y:S05]  /*64f0*/  @!P5 BRA `(.L_x_125) ;  /* 0x000000000004d947 */ /* 0x008fea0003800000 */
[----:B------:R3:W5:Y:S02]  /*6500*/  LDG.E.LTC128B.U16 R88, desc[UR12][R112.64] ;  /* 0x0000000c70587981 */ /* 0x000764000c1e1520 */
.L_x_125:
[----:B------:R-:W-:Y:S05]  /*6510*/  BSYNC B0 ;  /* 0x0000000000007941 */ /* 0x000fea0003800000 */
.L_x_124:
        /* <DEDUP_REMOVED lines=10> */
[----:B0-----:R-:W-:Y:S05]  /*65c0*/  @!P5 BRA `(.L_x_127) ;  /* 0x00000000000cd947 */ /* 0x001fea0003800000 */
[----:B------:R-:W-:-:S04]  /*65d0*/  IADD3 R118, P6, R12, UR21, RZ ;  /* 0x000000150c767c10 */ /* 0x000fc8000ffde0ff */
[----:B------:R-:W-:-:S05]  /*65e0*/  IADD3.X R119, R13, UR4, RZ, P6, !PT ;  /* 0x000000040d777c10 */ /* 0x000fca000b7fe4ff */
[----:B------:R0:W5:Y:S04]  /*65f0*/  LDG.E.LTC128B.U16 R88, desc[UR12][R118.64] ;  /* 0x0000000c76587981 */ /* 0x000168000c1e1520 */
.L_x_127:
[----:B------:R-:W-:Y:S05]  /*6600*/  BSYNC B0 ;  /* 0x0000000000007941 */ /* 0x000fea0003800000 */
.L_x_126:
[----:B0----5:R-:W-:Y:S01]  /*6610*/  HADD2.F32 R119, -RZ, R88.H0_H0 ;  /* 0x20000058ff777230 */ /* 0x021fe20000004100 */
        /* <DEDUP_REMOVED lines=13> */
.L_x_129:
[----:B------:R-:W-:Y:S05]  /*66f0*/  BSYNC B0 ;  /* 0x0000000000007941 */ /* 0x000fea0003800000 */
.L_x_128:
        /* <DEDUP_REMOVED lines=8> */
[----:B0-----:R-:W-:Y:S01]  /*6780*/  IMAD.X R119, R5, 0x1, R15, P5 ;  /* 0x0000000105777824 */ /* 0x001fe200028e060f */
[----:B------:R-:W-:-:S13]  /*6790*/  ISETP.GT.AND P5, PT, R7, 0x80, P6 ;  /* 0x000000800700780c */ /* 0x000fda00037a4270 */
[----:B------:R-:W-:Y:S05]  /*67a0*/  @!P5 BRA `(.L_x_131) ;  /* 0x00000000000cd947 */ /* 0x000fea0003800000 */
[----:B------:R-:W-:-:S04]  /*67b0*/  IADD3 R114, P6, R10, UR19, RZ ;  /* 0x000000130a727c10 */ /* 0x000fc8000ffde0ff */
[----:B------:R-:W-:-:S05]  /*67c0*/  IADD3.X R115, R11, UR4, RZ, P6, !PT ;  /* 0x000000040b737c10 */ /* 0x000fca000b7fe4ff */
[----:B------:R0:W5:Y:S04]  /*67d0*/  LDG.E.LTC128B.U16 R88, desc[UR12][R114.64] ;  /* 0x0000000c72587981 */ /* 0x000168000c1e1520 */
.L_x_131:
[----:B------:R-:W-:Y:S05]  /*67e0*/  BSYNC B0 ;  /* 0x0000000000007941 */ /* 0x000fea0003800000 */
.L_x_130:
[----:B0----5:R-:W-:Y:S01]  /*67f0*/  HADD2.F32 R115, -RZ, R88.H0_H0 ;  /* 0x20000058ff737230 */ /* 0x021fe20000004100 */
[----:B------:R-:W-:Y:S01]  /*6800*/  LOP3.LUT P6, RZ, R120, 0x4, RZ, 0xc0, !PT ;  /* 0x0000000478ff7812 */ /* 0x000fe200078cc0ff */
[----:B------:R-:W-:Y:S01]  /*6810*/  BSSY B0, `(.L_x_132) ;  /* 0x000000d000007945 */ /* 0x000fe20003800000 */
[----:B------:R-:W-:Y:S02]  /*6820*/  PRMT R60, R88, 0x7610, R60 ;  /* 0x00007610583c7816 */ /* 0x000fe4000000003c */
        /* <DEDUP_REMOVED lines=11> */
.L_x_133:
[----:B------:R-:W-:Y:S05]  /*68e0*/  BSYNC B0 ;  /* 0x0000000000007941 */ /* 0x000fea0003800000 */
.L_x_132:
        /* <DEDUP_REMOVED lines=15> */
.L_x_135:
[----:B------:R-:W-:Y:S05]  /*69e0*/  BSYNC B0 ;  /* 0x0000000000007941 */ /* 0x000fea0003800000 */
.L_x_134:
        /* <DEDUP_REMOVED lines=14> */
.L_x_137:
[----:B------:R-:W-:Y:S05]  /*6ad0*/  BSYNC B0 ;  /* 0x0000000000007941 */ /* 0x000fea0003800000 */
.L_x_136:
        /* <DEDUP_REMOVED lines=14> */
.L_x_139:
[----:B------:R-:W-:Y:S05]  /*6bc0*/  BSYNC B0 ;  /* 0x0000000000007941 */ /* 0x000fea0003800000 */
.L_x_138:
        /* <DEDUP_REMOVED lines=14> */
.L_x_141:
[----:B------:R-:W-:Y:S05]  /*6cb0*/  BSYNC B0 ;  /* 0x0000000000007941 */ /* 0x000fea0003800000 */
.L_x_140:
        /* <DEDUP_REMOVED lines=14> */
.L_x_143:
[----:B------:R-:W-:Y:S05]  /*6da0*/  BSYNC B0 ;  /* 0x0000000000007941 */ /* 0x000fea0003800000 */
.L_x_142:
        /* <DEDUP_REMOVED lines=14> */
.L_x_145:
[----:B------:R-:W-:Y:S05]  /*6e90*/  BSYNC B0 ;  /* 0x0000000000007941 */ /* 0x000fea0003800000 */
.L_x_144:
        /* <DEDUP_REMOVED lines=14> */
.L_x_147:
[----:B------:R-:W-:Y:S05]  /*6f80*/  BSYNC B0 ;  /* 0x0000000000007941 */ /* 0x000fea0003800000 */
.L_x_146:
        /* <DEDUP_REMOVED lines=14> */
.L_x_149:
[----:B------:R-:W-:Y:S05]  /*7070*/  BSYNC B0 ;  /* 0x0000000000007941 */ /* 0x000fea0003800000 */
.L_x_148:
        /* <DEDUP_REMOVED lines=14> */
.L_x_151:
[----:B------:R-:W-:Y:S05]  /*7160*/  BSYNC B0 ;  /* 0x0000000000007941 */ /* 0x000fea0003800000 */
.L_x_150:
        /* <DEDUP_REMOVED lines=14> */
.L_x_153:
[----:B------:R-:W-:Y:S05]  /*7250*/  BSYNC B0 ;  /* 0x0000000000007941 */ /* 0x000fea0003800000 */
.L_x_152:
        /* <DEDUP_REMOVED lines=14> */
.L_x_155:
[----:B------:R-:W-:Y:S05]  /*7340*/  BSYNC B0 ;  /* 0x0000000000007941 */ /* 0x000fea0003800000 */
.L_x_154:
        /* <DEDUP_REMOVED lines=14> */
.L_x_157:
[----:B------:R-:W-:Y:S05]  /*7430*/  BSYNC B0 ;  /* 0x0000000000007941 */ /* 0x000fea0003800000 */
.L_x_156:
        /* <DEDUP_REMOVED lines=14> */
.L_x_159:
[----:B------:R-:W-:Y:S05]  /*7520*/  BSYNC B0 ;  /* 0x0000000000007941 */ /* 0x000fea0003800000 */
.L_x_158:
        /* <DEDUP_REMOVED lines=14> */
.L_x_161:
[----:B------:R-:W-:Y:S05]  /*7610*/  BSYNC B0 ;  /* 0x0000000000007941 */ /* 0x000fea0003800000 */
.L_x_160:
        /* <DEDUP_REMOVED lines=14> */
.L_x_163:
[----:B------:R-:W-:Y:S05]  /*7700*/  BSYNC B0 ;  /* 0x0000000000007941 */ /* 0x000fea0003800000 */
.L_x_162:
        /* <DEDUP_REMOVED lines=14> */
.L_x_165:
[----:B------:R-:W-:Y:S05]  /*77f0*/  BSYNC B0 ;  /* 0x0000000000007941 */ /* 0x000fea0003800000 */
.L_x_164:
        /* <DEDUP_REMOVED lines=14> */
.L_x_167:
[----:B------:R-:W-:Y:S05]  /*78e0*/  BSYNC B0 ;  /* 0x0000000000007941 */ /* 0x000fea0003800000 */
.L_x_166:
[----:B0----5:R-:W-:Y:S01]  /*78f0*/  HADD2.F32 R61, -RZ, R6.H0_H0 ;  /* 0x20000006ff3d7230 */ /* 0x021fe20000004100 */
        /* <DEDUP_REMOVED lines=12> */
.L_x_169:
[----:B------:R-:W-:Y:S05]  /*79c0*/  BSYNC B0 ;  /* 0x0000000000007941 */ /* 0x000fea0003800000 */
.L_x_168:
        /* <DEDUP_REMOVED lines=13> */
.L_x_171:
[----:B------:R-:W-:Y:S05]  /*7aa0*/  BSYNC B0 ;  /* 0x0000000000007941 */ /* 0x000fea0003800000 */
.L_x_170:
        /* <DEDUP_REMOVED lines=13> */
.L_x_173:
[----:B------:R-:W-:Y:S05]  /*7b80*/  BSYNC B0 ;  /* 0x0000000000007941 */ /* 0x000fea0003800000 */
.L_x_172:
        /* <DEDUP_REMOVED lines=13> */
.L_x_175:
[----:B------:R-:W-:Y:S05]  /*7c60*/  BSYNC B0 ;  /* 0x0000000000007941 */ /* 0x000fea0003800000 */
.L_x_174:
        /* <DEDUP_REMOVED lines=13> */
.L_x_177:
[----:B------:R-:W-:Y:S05]  /*7d40*/  BSYNC B0 ;  /* 0x0000000000007941 */ /* 0x000fea0003800000 */
.L_x_176:
        /* <DEDUP_REMOVED lines=13> */
.L_x_179:
[----:B------:R-:W-:Y:S05]  /*7e20*/  BSYNC B0 ;  /* 0x0000000000007941 */ /* 0x000fea0003800000 */
.L_x_178:
        /* <DEDUP_REMOVED lines=13> */
.L_x_181:
[----:B------:R-:W-:Y:S05]  /*7f00*/  BSYNC B0 ;  /* 0x0000000000007941 */ /* 0x000fea0003800000 */
.L_x_180:
        /* <DEDUP_REMOVED lines=9> */
[----:B0-----:R-:W-:Y:S02]  /*7fa0*/  IADD3.X R5, R13, UR4, RZ, P5, !PT ;  /* 0x000000040d057c10 */ /* 0x001fe4000affe4ff */
[----:B------:R-:W-:-:S13]  /*7fb0*/  ISETP.GT.AND P5, PT, R7, 0x88, P0 ;  /* 0x000000880700780c */ /* 0x000fda00007a4270 */
[----:B------:R-:W-:Y:S05]  /*7fc0*/  @!P5 BRA `(.L_x_183) ;  /* 0x000000000004d947 */ /* 0x000fea0003800000 */
[----:B------:R0:W5:Y:S02]  /*7fd0*/  LDG.E.LTC128B.U16 R6, desc[UR12][R4.64] ;  /* 0x0000000c04067981 */ /* 0x000164000c1e1520 */
.L_x_183:
[----:B------:R-:W-:Y:S05]  /*7fe0*/  BSYNC B0 ;  /* 0x0000000000007941 */ /* 0x000fea0003800000 */
.L_x_182:
[----:B0----5:R-:W-:Y:S01]  /*7ff0*/  HADD2.F32 R5, -RZ, R6.H0_H0 ;  /* 0x20000006ff057230 */ /* 0x021fe20000004100 */
[----:B------:R-:W-:Y:S04]  /*8000*/  BSSY B0, `(.L_x_184) ;  /* 0x000000d000007945 */ /* 0x000fe80003800000 */
[----:B------:R-:W-:-:S04]  /*8010*/  FMUL R4, R5, R2 ;  /* 0x0000000205047220 */ /* 0x000fc80000400000 */
[----:B------:R-:W-:-:S05]  /*8020*/  FFMA R4, R87, R0, R4 ;  /* 0x0000000057047223 */ /* 0x000fca0000000004 */
[----:B------:R-:W-:-:S04]  /*8030*/  F2FP.F16.F32.PACK_AB R4, RZ, R4 ;  /* 0x00000004ff04723e */ /* 0x000fc800000000ff */
[----:B------:R-:W-:-:S05]  /*8040*/  PRMT R5, R4, 0x7610, R5 ;  /* 0x0000761004057816 */ /* 0x000fca0000000005 */
        /* <DEDUP_REMOVED lines=8> */
.L_x_185:
[----:B------:R-:W-:Y:S05]  /*80d0*/  BSYNC B0 ;  /* 0x0000000000007941 */ /* 0x000fea0003800000 */
.L_x_184:
        /* <DEDUP_REMOVED lines=14> */
.L_x_187:
[----:B------:R-:W-:Y:S05]  /*81c0*/  BSYNC B0 ;  /* 0x0000000000007941 */ /* 0x000fea0003800000 */
.L_x_186:
[----:B0----5:R-:W-:Y:S01]  /*81d0*/  HADD2.F32 R13, -RZ, R6.H0_H0 ;  /* 0x20000006ff0d7230 */ /* 0x021fe20000004100 */
[----:B------:R-:W-:Y:S01]  /*81e0*/  ISETP.GT.AND P4, PT, R7, 0xc8, P4 ;  /* 0x000000c80700780c */ /* 0x000fe20002784270 */
[----:B------:R-:W-:Y:S03]  /*81f0*/  BSSY B0, `(.L_x_188) ;  /* 0x000000b000007945 */ /* 0x000fe60003800000 */
[----:B------:R-:W-:-:S04]  /*8200*/  FMUL R8, R13, R2 ;  /* 0x000000020d087220 */ /* 0x000fc80000400000 */
[----:B------:R-:W-:-:S05]  /*8210*/  FFMA R8, R25, R0, R8 ;  /* 0x0000000019087223 */ /* 0x000fca0000000008 */
[----:B------:R-:W-:-:S05]  /*8220*/  F2FP.F16.F32.PACK_AB R8, RZ, R8 ;  /* 0x00000008ff08723e */ /* 0x000fca00000000ff */
[----:B------:R0:W-:Y:S01]  /*8230*/  @P5 STG.E.U16 desc[UR12][R60.64], R8 ;  /* 0x000000083c005986 */ /* 0x0001e2000c10150c */
[----:B------:R-:W-:-:S05]  /*8240*/  IADD3 R12, P5, R56, R9, RZ ;  /* 0x00000009380c7210 */ /* 0x000fca0007fbe0ff */
[----:B------:R-:W-:Y:S01]  /*8250*/  IMAD.X R13, R57, 0x1, R15, P5 ;  /* 0x00000001390d7824 */ /* 0x000fe200028e060f */
[----:B------:R-:W-:Y:S07]  /*8260*/  @!P4 BRA `(.L_x_189) ;  /* 0x00000000000cc947 */ /* 0x000fee0003800000 */
[----:B0-----:R-:W-:-:S04]  /*8270*/  IADD3 R8, P5, R112, UR22, RZ ;  /* 0x0000001670087c10 */ /* 0x001fc8000ffbe0ff */
[----:B------:R-:W-:-:S05]  /*8280*/  IADD3.X R9, R113, UR4, RZ, P5, !PT ;  /* 0x0000000471097c10 */ /* 0x000fca000affe4ff */
[----:B------:R0:W5:Y:S04]  /*8290*/  LDG.E.LTC128B.U16 R6, desc[UR12][R8.64] ;  /* 0x0000000c08067981 */ /* 0x000168000c1e1520 */
.L_x_189:
[----:B------:R-:W-:Y:S05]  /*82a0*/  BSYNC B0 ;  /* 0x0000000000007941 */ /* 0x000fea0003800000 */
.L_x_188:
        /* <DEDUP_REMOVED lines=14> */
.L_x_191:
[----:B------:R-:W-:Y:S05]  /*8390*/  BSYNC B0 ;  /* 0x0000000000007941 */ /* 0x000fea0003800000 */
.L_x_190:
[----:B-----5:R-:W-:Y:S01]  /*83a0*/  HADD2.F32 R3, -RZ, R6.H0_H0 ;  /* 0x20000006ff037230 */ /* 0x020fe20000004100 */
[----:B------:R-:W-:Y:S01]  /*83b0*/  LOP3.LUT P5, RZ, R120, 0x4, RZ, 0xc0, !PT ;  /* 0x0000000478ff7812 */ /* 0x000fe200078ac0ff */
[----:B------:R-:W-:Y:S03]  /*83c0*/  BSSY B0, `(.L_x_192) ;  /* 0x000000c000007945 */ /* 0x000fe60003800000 */
[----:B0-----:R-:W-:-:S04]  /*83d0*/  FMUL R8, R3, R2 ;  /* 0x0000000203087220 */ /* 0x001fc80000400000 */
        /* <DEDUP_REMOVED lines=10> */
.L_x_193:
[----:B------:R-:W-:Y:S05]  /*8480*/  BSYNC B0 ;  /* 0x0000000000007941 */ /* 0x000fea0003800000 */
.L_x_192:
        /* <DEDUP_REMOVED lines=14> */
.L_x_195:
[----:B------:R-:W-:Y:S05]  /*8570*/  BSYNC B0 ;  /* 0x0000000000007941 */ /* 0x000fea0003800000 */
.L_x_194:
[----:B-----5:R-:W-:Y:S01]  /*8580*/  HADD2.F32 R3, -RZ, R6.H0_H0 ;  /* 0x20000006ff037230 */ /* 0x020fe20000004100 */
[----:B------:R-:W-:Y:S01]  /*8590*/  LOP3.LUT P5, RZ, R120, 0x4, RZ, 0xc0, !PT ;  /* 0x0000000478ff7812 */ /* 0x000fe200078ac0ff */
[----:B------:R-:W-:Y:S03]  /*85a0*/  BSSY B0, `(.L_x_196) ;  /* 0x000000e000007945 */ /* 0x000fe60003800000 */
[----:B0-----:R-:W-:-:S04]  /*85b0*/  FMUL R4, R3, R2 ;  /* 0x0000000203047220 */ /* 0x001fc80000400000 */
[----:B------:R-:W-:-:S05]  /*85c0*/  FFMA R4, R29, R0, R4 ;  /* 0x000000001d047223 */ /* 0x000fca0000000004 */
[----:B------:R-:W-:-:S04]  /*85d0*/  F2FP.F16.F32.PACK_AB R4, RZ, R4 ;  /* 0x00000004ff04723e */ /* 0x000fc800000000ff */
[----:B------:R-:W-:Y:S02]  /*85e0*/  PRMT R5, R4, 0x7610, R5 ;  /* 0x0000761004057816 */ /* 0x000fe40000000005 */
[----:B------:R-:W-:-:S03]  /*85f0*/  PRMT R4, R6, 0x7610, R4 ;  /* 0x0000761006047816 */ /* 0x000fc60000000004 */
        /* <DEDUP_REMOVED lines=8> */
.L_x_197:
[----:B------:R-:W-:Y:S05]  /*8680*/  BSYNC B0 ;  /* 0x0000000000007941 */ /* 0x000fea0003800000 */
.L_x_196:
[----:B-----5:R-:W-:Y:S01]  /*8690*/  HADD2.F32 R3, -RZ, R4.H0_H0 ;  /* 0x20000004ff037230 */ /* 0x020fe20000004100 */
        /* <DEDUP_REMOVED lines=12> */
.L_x_199:
[----:B------:R-:W-:Y:S05]  /*8760*/  BSYNC B0 ;  /* 0x0000000000007941 */ /* 0x000fea0003800000 */
.L_x_198:
        /* <DEDUP_REMOVED lines=14> */
.L_x_201:
[----:B------:R-:W-:Y:S05]  /*8850*/  BSYNC B0 ;  /* 0x0000000000007941 */ /* 0x000fea0003800000 */
.L_x_200:
        /* <DEDUP_REMOVED lines=14> */
.L_x_203:
[----:B------:R-:W-:Y:S05]  /*8940*/  BSYNC B0 ;  /* 0x0000000000007941 */ /* 0x000fea0003800000 */
.L_x_202:
        /* <DEDUP_REMOVED lines=14> */
.L_x_205:
[----:B------:R-:W-:Y:S05]  /*8a30*/  BSYNC B0 ;  /* 0x0000000000007941 */ /* 0x000fea0003800000 */
.L_x_204:
        /* <DEDUP_REMOVED lines=13> */
.L_x_207:
[----:B------:R-:W-:Y:S05]  /*8b10*/  BSYNC B0 ;  /* 0x0000000000007941 */ /* 0x000fea0003800000 */
.L_x_206:
        /* <DEDUP_REMOVED lines=14> */
.L_x_209:
[----:B------:R-:W-:Y:S05]  /*8c00*/  BSYNC B0 ;  /* 0x0000000000007941 */ /* 0x000fea0003800000 */
.L_x_208:
        /* <DEDUP_REMOVED lines=14> */
.L_x_211:
[----:B------:R-:W-:Y:S05]  /*8cf0*/  BSYNC B0 ;  /* 0x0000000000007941 */ /* 0x000fea0003800000 */
.L_x_210:
        /* <DEDUP_REMOVED lines=14> */
.L_x_213:
[----:B------:R-:W-:Y:S05]  /*8de0*/  BSYNC B0 ;  /* 0x0000000000007941 */ /* 0x000fea0003800000 */
.L_x_212:
        /* <DEDUP_REMOVED lines=13> */
.L_x_215:
[----:B------:R-:W-:Y:S05]  /*8ec0*/  BSYNC B0 ;  /* 0x0000000000007941 */ /* 0x000fea0003800000 */
.L_x_214:
        /* <DEDUP_REMOVED lines=14> */
.L_x_217:
[----:B------:R-:W-:Y:S05]  /*8fb0*/  BSYNC B0 ;  /* 0x0000000000007941 */ /* 0x000fea0003800000 */
.L_x_216:
        /* <DEDUP_REMOVED lines=14> */
.L_x_219:
[----:B------:R-:W-:Y:S05]  /*90a0*/  BSYNC B0 ;  /* 0x0000000000007941 */ /* 0x000fea0003800000 */
.L_x_218:
[----:B-----5:R-:W-:Y:S01]  /*90b0*/  HADD2.F32 R3, -RZ, R4.H0_H0 ;  /* 0x20000004ff037230 */ /* 0x020fe20000004100 */
[----:B------:R-:W-:Y:S01]  /*90c0*/  LOP3.LUT P5, RZ, R120, 0x100, RZ, 0xc0, !PT ;  /* 0x0000010078ff7812 */ /* 0x000fe200078ac0ff */
[----:B------:R-:W-:Y:S03]  /*90d0*/  BSSY B0, `(.L_x_220) ;  /* 0x000000a000007945 */ /* 0x000fe60003800000 */
[----:B------:R-:W-:-:S04]  /*90e0*/  FMUL R6, R3, R2 ;  /* 0x0000000203067220 */ /* 0x000fc80000400000 */
[----:B------:R-:W-:-:S05]  /*90f0*/  FFMA R6, R41, R0, R6 ;  /* 0x0000000029067223 */ /* 0x000fca0000000006 */
[----:B------:R-:W-:-:S05]  /*9100*/  F2FP.F16.F32.PACK_AB R6, RZ, R6 ;  /* 0x00000006ff06723e */ /* 0x000fca00000000ff */
[----:B------:R0:W-:Y:S01]  /*9110*/  @P4 STG.E.U16 desc[UR12][R18.64], R6 ;  /* 0x0000000612004986 */ /* 0x0001e2000c10150c */
[----:B------:R-:W-:-:S13]  /*9120*/  ISETP.GT.AND P4, PT, R7, 0xc8, P5 ;  /* 0x000000c80700780c */ /* 0x000fda0002f84270 */
[----:B0-----:R-:W-:Y:S05]  /*9130*/  @!P4 BRA `(.L_x_221) ;  /* 0x00000000000cc947 */ /* 0x001fea0003800000 */
[----:B------:R-:W-:-:S04]  /*9140*/  IADD3 R4, P5, R112, UR14, RZ ;  /* 0x0000000e70047c10 */ /* 0x000fc8000ffbe0ff */
[----:B------:R-:W-:-:S05]  /*9150*/  IADD3.X R5, R113, UR4, RZ, P5, !PT ;  /* 0x0000000471057c10 */ /* 0x000fca000affe4ff */
[----:B------:R0:W5:Y:S04]  /*9160*/  LDG.E.LTC128B.U16 R4, desc[UR12][R4.64] ;  /* 0x0000000c04047981 */ /* 0x000168000c1e1520 */
.L_x_221:
[----:B------:R-:W-:Y:S05]  /*9170*/  BSYNC B0 ;  /* 0x0000000000007941 */ /* 0x000fea0003800000 */
.L_x_220:
[----:B-----5:R-:W-:Y:S01]  /*9180*/  HADD2.F32 R3, -RZ, R4.H0_H0 ;  /* 0x20000004ff037230 */ /* 0x020fe20000004100 */
[----:B------:R-:W-:Y:S04]  /*9190*/  BSSY B0, `(.L_x_222) ;  /* 0x000000a000007945 */ /* 0x000fe80003800000 */
        /* <DEDUP_REMOVED lines=9> */
.L_x_223:
[----:B------:R-:W-:Y:S05]  /*9230*/  BSYNC B0 ;  /* 0x0000000000007941 */ /* 0x000fea0003800000 */
.L_x_222:
        /* <DEDUP_REMOVED lines=14> */
.L_x_225:
[----:B------:R-:W-:Y:S05]  /*9320*/  BSYNC B0 ;  /* 0x0000000000007941 */ /* 0x000fea0003800000 */
.L_x_224:
        /* <DEDUP_REMOVED lines=14> */
.L_x_227:
[----:B------:R-:W-:Y:S05]  /*9410*/  BSYNC B0 ;  /* 0x0000000000007941 */ /* 0x000fea0003800000 */
.L_x_226:
[----:B-----5:R-:W-:Y:S01]  /*9420*/  HADD2.F32 R3, -RZ, R4.H0_H0 ;  /* 0x20000004ff037230 */ /* 0x020fe20000004100 */
[----:B------:R-:W-:Y:S01]  /*9430*/  LOP3.LUT P5, RZ, R120, 0x200, RZ, 0xc0, !PT ;  /* 0x0000020078ff7812 */ /* 0x000fe200078ac0ff */
[----:B------:R-:W-:Y:S03]  /*9440*/  BSSY B0, `(.L_x_228) ;  /* 0x000000b000007945 */ /* 0x000fe60003800000 */
[----:B------:R-:W-:Y:S01]  /*9450*/  FMUL R6, R3, R2 ;  /* 0x0000000203067220 */ /* 0x000fe20000400000 */
[----:B------:R-:W-:Y:S02]  /*9460*/  ISETP.GT.AND P5, PT, R7, 0xc8, P5 ;  /* 0x000000c80700780c */ /* 0x000fe40002fa4270 */
[----:B------:R-:W-:Y:S01]  /*9470*/  PRMT R3, R4, 0x7610, R3 ;  /* 0x0000761004037816 */ /* 0x000fe20000000003 */
[----:B------:R-:W-:-:S05]  /*9480*/  FFMA R6, R45, R0, R6 ;  /* 0x000000002d067223 */ /* 0x000fca0000000006 */
[----:B------:R-:W-:-:S05]  /*9490*/  F2FP.F16.F32.PACK_AB R6, RZ, R6 ;  /* 0x00000006ff06723e */ /* 0x000fca00000000ff */
[----:B------:R0:W-:Y:S01]  /*94a0*/  @P4 STG.E.U16 desc[UR12][R10.64], R6 ;  /* 0x000000060a004986 */ /* 0x0001e2000c10150c */
[----:B------:R-:W-:Y:S05]  /*94b0*/  @!P5 BRA `(.L_x_229) ;  /* 0x00000000000cd947 */ /* 0x000fea0003800000 */
[----:B------:R-:W-:-:S04]  /*94c0*/  IADD3 R4, P4, R112, UR10, RZ ;  /* 0x0000000a70047c10 */ /* 0x000fc8000ff9e0ff */
[----:B0-----:R-:W-:-:S05]  /*94d0*/  IADD3.X R5, R113, UR4, RZ, P4, !PT ;  /* 0x0000000471057c10 */ /* 0x001fca000a7fe4ff */
[----:B------:R0:W5:Y:S04]  /*94e0*/  LDG.E.LTC128B.U16 R3, desc[UR12][R4.64] ;  /* 0x0000000c04037981 */ /* 0x000168000c1e1520 */
.L_x_229:
[----:B------:R-:W-:Y:S05]  /*94f0*/  BSYNC B0 ;  /* 0x0000000000007941 */ /* 0x000fea0003800000 */
.L_x_228:
[----:B0----5:R-:W-:Y:S01]  /*9500*/  HADD2.F32 R5, -RZ, R3.H0_H0 ;  /* 0x20000003ff057230 */ /* 0x021fe20000004100 */
[----:B------:R-:W-:Y:S01]  /*9510*/  IADD3 R4, P4, R56, R101, RZ ;  /* 0x0000006538047210 */ /* 0x000fe20007f9e0ff */
[----:B------:R-:W-:Y:S01]  /*9520*/  BSSY B0, `(.L_x_230) ;  /* 0x000000b000007945 */ /* 0x000fe20003800000 */
[----:B------:R-:W-:Y:S02]  /*9530*/  ISETP.GT.AND P6, PT, R7, 0xc8, P6 ;  /* 0x000000c80700780c */ /* 0x000fe400037c4270 */
[----:B------:R-:W-:-:S04]  /*9540*/  FMUL R5, R5, R2 ;  /* 0x0000000205057220 */ /* 0x000fc80000400000 */
[----:B------:R-:W-:-:S05]  /*9550*/  FFMA R5, R46, R0, R5 ;  /* 0x000000002e057223 */ /* 0x000fca0000000005 */
[----:B------:R-:W-:Y:S01]  /*9560*/  F2FP.F16.F32.PACK_AB R6, RZ, R5 ;  /* 0x00000005ff06723e */ /* 0x000fe200000000ff */
[----:B------:R-:W-:-:S05]  /*9570*/  IMAD.X R5, R57, 0x1, R15, P4 ;  /* 0x0000000139057824 */ /* 0x000fca00020e060f */
[----:B------:R0:W-:Y:S01]  /*9580*/  @P5 STG.E.U16 desc[UR12][R4.64], R6 ;  /* 0x0000000604005986 */ /* 0x0001e2000c10150c */
[----:B------:R-:W-:Y:S05]  /*9590*/  @!P6 BRA `(.L_x_231) ;  /* 0x00000000000ce947 */ /* 0x000fea0003800000 */
[----:B0-----:R-:W-:-:S04]  /*95a0*/  IADD3 R4, P4, R112, UR9, RZ ;  /* 0x0000000970047c10 */ /* 0x001fc8000ff9e0ff */
[----:B------:R-:W-:-:S05]  /*95b0*/  IADD3.X R5, R113, UR4, RZ, P4, !PT ;  /* 0x0000000471057c10 */ /* 0x000fca000a7fe4ff */
[----:B------:R0:W5:Y:S04]  /*95c0*/  LDG.E.LTC128B.U16 R3, desc[UR12][R4.64] ;  /* 0x0000000c04037981 */ /* 0x000168000c1e1520 */
.L_x_231:
[----:B------:R-:W-:Y:S05]  /*95d0*/  BSYNC B0 ;  /* 0x0000000000007941 */ /* 0x000fea0003800000 */
.L_x_230:
[----:B0----5:R-:W-:Y:S01]  /*95e0*/  HADD2.F32 R5, -RZ, R3.H0_H0 ;  /* 0x20000003ff057230 */ /* 0x021fe20000004100 */
[----:B------:R-:W-:Y:S01]  /*95f0*/  ISETP.GT.AND P4, PT, R7, 0xc0, P3 ;  /* 0x000000c00700780c */ /* 0x000fe20001f84270 */
[----:B------:R-:W-:Y:S03]  /*9600*/  BSSY B0, `(.L_x_232) ;  /* 0x000000b000007945 */ /* 0x000fe60003800000 */
[----:B------:R-:W-:-:S04]  /*9610*/  FMUL R4, R5, R2 ;  /* 0x0000000205047220 */ /* 0x000fc80000400000 */
[----:B------:R-:W-:Y:S01]  /*9620*/  FFMA R47, R47, R0, R4 ;  /* 0x000000002f2f7223 */ /* 0x000fe20000000004 */
[----:B------:R-:W-:-:S04]  /*9630*/  IADD3 R4, P5, R56, R103, RZ ;  /* 0x0000006738047210 */ /* 0x000fc80007fbe0ff */
[----:B------:R-:W-:Y:S01]  /*9640*/  F2FP.F16.F32.PACK_AB R47, RZ, R47 ;  /* 0x0000002fff2f723e */ /* 0x000fe200000000ff */
[----:B------:R-:W-:-:S05]  /*9650*/  IMAD.X R5, R57, 0x1, R15, P5 ;  /* 0x0000000139057824 */ /* 0x000fca00028e060f */
[----:B------:R0:W-:Y:S01]  /*9660*/  @P6 STG.E.U16 desc[UR12][R4.64], R47 ;  /* 0x0000002f04006986 */ /* 0x0001e2000c10150c */
[----:B------:R-:W-:Y:S05]  /*9670*/  @!P4 BRA `(.L_x_233) ;  /* 0x00000000000cc947 */ /* 0x000fea0003800000 */
[----:B0-----:R-:W-:-:S04]  /*9680*/  IADD3 R4, P5, R16, UR8, RZ ;  /* 0x0000000810047c10 */ /* 0x001fc8000ffbe0ff */
[----:B------:R-:W-:-:S05]  /*9690*/  IADD3.X R5, R17, UR4, RZ, P5, !PT ;  /* 0x0000000411057c10 */ /* 0x000fca000affe4ff */
[----:B------:R0:W5:Y:S04]  /*96a0*/  LDG.E.LTC128B.U16 R3, desc[UR12][R4.64] ;  /* 0x0000000c04037981 */ /* 0x000168000c1e1520 */
.L_x_233:
[----:B------:R-:W-:Y:S05]  /*96b0*/  BSYNC B0 ;  /* 0x0000000000007941 */ /* 0x000fea0003800000 */
.L_x_232:
        /* <DEDUP_REMOVED lines=13> */
.L_x_235:
[----:B------:R-:W-:Y:S05]  /*9790*/  BSYNC B0 ;  /* 0x0000000000007941 */ /* 0x000fea0003800000 */
.L_x_234:
        /* <DEDUP_REMOVED lines=13> */
.L_x_237:
[----:B------:R-:W-:Y:S05]  /*9870*/  BSYNC B0 ;  /* 0x0000000000007941 */ /* 0x000fea0003800000 */
.L_x_236:
        /* <DEDUP_REMOVED lines=13> */
.L_x_239:
[----:B------:R-:W-:Y:S05]  /*9950*/  BSYNC B0 ;  /* 0x0000000000007941 */ /* 0x000fea0003800000 */
.L_x_238:
        /* <DEDUP_REMOVED lines=13> */
.L_x_241:
[----:B------:R-:W-:Y:S05]  /*9a30*/  BSYNC B0 ;  /* 0x0000000000007941 */ /* 0x000fea0003800000 */
.L_x_240:
[----:B0----5:R-:W-:Y:S01]  /*9a40*/  HADD2.F32 R5, -RZ, R3.H0_H0 ;  /* 0x20000003ff057230 */ /* 0x021fe20000004100 */
[----:B------:R-:W-:Y:S01]  /*9a50*/  IADD3 R4, P4, R20, R109, RZ ;  /* 0x0000006d14047210 */ /* 0x000fe20007f9e0ff */
[----:B------:R-:W-:Y:S01]  /*9a60*/  BSSY B0, `(.L_x_242) ;  /* 0x000000b000007945 */ /* 0x000fe20003800000 */
[----:B------:R-:W-:Y:S02]  /*9a70*/  ISETP.GT.AND P2, PT, R7, 0xc0, P0 ;  /* 0x000000c00700780c */ /* 0x000fe40000744270 */
[----:B------:R-:W-:-:S04]  /*9a80*/  FMUL R5, R5, R2 ;  /* 0x0000000205057220 */ /* 0x000fc80000400000 */
[----:B------:R-:W-:-:S05]  /*9a90*/  FFMA R5, R52, R0, R5 ;  /* 0x0000000034057223 */ /* 0x000fca0000000005 */
[----:B------:R-:W-:Y:S01]  /*9aa0*/  F2FP.F16.F32.PACK_AB R6, RZ, R5 ;  /* 0x00000005ff06723e */ /* 0x000fe200000000ff */
[----:B------:R-:W-:Y:S01]  /*9ab0*/  IMAD.X R5, R21, 0x1, R15, P4 ;  /* 0x0000000115057824 */ /* 0x000fe200020e060f */
[----:B------:R-:W-:-:S04]  /*9ac0*/  IADD3 R8, P4, R16, UR5, RZ ;  /* 0x0000000510087c10 */ /* 0x000fc8000ff9e0ff */
[----:B------:R0:W-:Y:S01]  /*9ad0*/  @P3 STG.E.U16 desc[UR12][R4.64], R6 ;  /* 0x0000000604003986 */ /* 0x0001e2000c10150c */
[----:B------:R-:W-:Y:S01]  /*9ae0*/  IADD3.X R9, R17, UR4, RZ, P4, !PT ;  /* 0x0000000411097c10 */ /* 0x000fe2000a7fe4ff */
[----:B------:R-:W-:Y:S07]  /*9af0*/  @!P2 BRA `(.L_x_243) ;  /* 0x000000000004a947 */ /* 0x000fee0003800000 */
[----:B------:R0:W5:Y:S02]  /*9b00*/  LDG.E.LTC128B.U16 R3, desc[UR12][R8.64] ;  /* 0x0000000c08037981 */ /* 0x000164000c1e1520 */
.L_x_243:
[----:B------:R-:W-:Y:S05]  /*9b10*/  BSYNC B0 ;  /* 0x0000000000007941 */ /* 0x000fea0003800000 */
.L_x_242:
        /* <DEDUP_REMOVED lines=13> */
.L_x_245:
[----:B------:R-:W-:Y:S05]  /*9bf0*/  BSYNC B0 ;  /* 0x0000000000007941 */ /* 0x000fea0003800000 */
.L_x_244:
        /* <DEDUP_REMOVED lines=13> */
.L_x_247:
[----:B------:R-:W-:Y:S05]  /*9cd0*/  BSYNC B0 ;  /* 0x0000000000007941 */ /* 0x000fea0003800000 */
.L_x_246:
[----:B-----5:R-:W-:-:S05]  /*9ce0*/  HADD2.F32 R3, -RZ, R3.H0_H0 ;  /* 0x20000003ff037230 */ /* 0x020fca0000004100 */
[----:B0-----:R-:W-:Y:S01]  /*9cf0*/  FMUL R4, R3, R2 ;  /* 0x0000000203047220 */ /* 0x001fe20000400000 */
[----:B------:R-:W-:-:S03]  /*9d00*/  IADD3 R2, P1, R56, R111, RZ ;  /* 0x0000006f38027210 */ /* 0x000fc60007f3e0ff */
[----:B------:R-:W-:Y:S01]  /*9d10*/  FFMA R4, R55, R0, R4 ;  /* 0x0000000037047223 */ /* 0x000fe20000000004 */
[----:B------:R-:W-:Y:S09]  /*9d20*/  @!P0 EXIT ;  /* 0x000000000000894d */ /* 0x000ff20003800000 */
[----:B------:R-:W-:Y:S01]  /*9d30*/  F2FP.F16.F32.PACK_AB R4, RZ, R4 ;  /* 0x00000004ff04723e */ /* 0x000fe200000000ff */
[----:B------:R-:W-:-:S05]  /*9d40*/  IMAD.X R3, R57, 0x1, R15, P1 ;  /* 0x0000000139037824 */ /* 0x000fca00008e060f */
[----:B------:R-:W-:Y:S01]  /*9d50*/  STG.E.U16 desc[UR12][R2.64], R4 ;  /* 0x0000000402007986 */ /* 0x000fe2000c10150c */
[----:B------:R-:W-:Y:S05]  /*9d60*/  EXIT ;  /* 0x000000000000794d */ /* 0x000fea0003800000 */
.L_x_27:
[----:B------:R-:W-:Y:S01]  /*9d70*/  ULDC.64 UR4, c[0x0][0x650] ;  /* 0x0001940000047ab9 */ /* 0x000fe20000000a00 */
[-C--:B--2---:R-:W-:Y:S01]  /*9d80*/  FMUL R120, R120, R0.reuse ;  /* 0x0000000078787220 */ /* 0x084fe20000400000 */
[----:B------:R-:W-:Y:S01]  /*9d90*/  LEA R2, P1, R10, UR4, 0x1 ;  /* 0x000000040a027c11 */ /* 0x000fe2000f8208ff */
[-C--:B------:R-:W-:Y:S01]  /*9da0*/  FMUL R121, R121, R0.reuse ;  /* 0x0000000079797220 */ /* 0x080fe20000400000 */
[----:B------:R-:W-:Y:S01]  /*9db0*/  ISETP.GT.AND P5, PT, R8, 0x1, PT ;  /* 0x000000010800780c */ /* 0x000fe20003fa4270 */
[----:B------:R-:W-:Y:S01]  /*9dc0*/  FMUL R122, R122, R0 ;  /* 0x000000007a7a7220 */ /* 0x000fe20000400000 */
[----:B------:R-:W-:Y:S01]  /*9dd0*/  F2FP.F16.F32.PACK_AB R120, RZ, R120 ;  /* 0x00000078ff78723e */ /* 0x000fe200000000ff */
[-C--:B------:R-:W-:Y:S01]  /*9de0*/  FMUL R123, R123, R0.reuse ;  /* 0x000000007b7b7220 */ /* 0x080fe20000400000 */
[----:B------:R-:W-:Y:S01]  /*9df0*/  LEA.HI.X R3, R10, UR5, R155, 0x1, P1 ;  /* 0x000000050a037c11 */ /* 0x000fe200088f0c9b */
[-C--:B------:R-:W-:Y:S01]  /*9e00*/  FMUL R124, R124, R0.reuse ;  /* 0x000000007c7c7220 */ /* 0x080fe20000400000 */
[----:B------:R-:W-:Y:S01]  /*9e10*/  ISETP.GT.AND P1, PT, R7, RZ, P5 ;  /* 0x000000ff0700720c */ /* 0x000fe20002f24270 */
[-C--:B------:R-:W-:Y:S01]  /*9e20*/  FMUL R125, R125, R0.reuse ;  /* 0x000000007d7d7220 */ /* 0x080fe20000400000 */
[----:B------:R-:W-:Y:S01]  /*9e30*/  SHF.L.U64.HI R9, R156, 0x1, R9 ;  /* 0x000000019c097819 */ /* 0x000fe20000010209 */
[----:B------:R-:W-:Y:S01]  /*9e40*/  @P0 STG.E.U16 desc[UR12][R2.64], R120 ;  /* 0x0000007802000986 */ /* 0x000fe2000c10150c */
[C---:B------:R-:W-:Y:S01]  /*9e50*/  ISETP.GT.AND P0, PT, R7.reuse, 0x8, P5 ;  /* 0x000000080700780c */ /* 0x040fe20002f04270 */
[-C--:B------:R-:W-:Y:S01]  /*9e60*/  FMUL R126, R126, R0.reuse ;  /* 0x000000007e7e7220 */ /* 0x080fe20000400000 */
[----:B------:R-:W-:Y:S01]  /*9e70*/  ISETP.GT.AND P3, PT, R7, 0x8, P4 ;  /* 0x000000080700780c */ /* 0x000fe20002764270 */
[----:B------:R-:W-:Y:S01]  /*9e80*/  FMUL R127, R127, R0 ;  /* 0x000000007f7f7220 */ /* 0x000fe20000400000 */
[----:B------:R-:W-:Y:S01]  /*9e90*/  LEA R156, P2, R156, R2, 0x1 ;  /* 0x000000029c9c7211 */ /* 0x000fe200078408ff */
[-C--:B------:R-:W-:Y:S01]  /*9ea0*/  FMUL R128, R128, R0.reuse ;  /* 0x0000000080807220 */ /* 0x080fe20000400000 */
[----:B------:R-:W-:Y:S01]  /*9eb0*/  F2FP.F16.F32.PACK_AB R121, RZ, R121 ;  /* 0x00000079ff79723e */ /* 0x000fe200000000ff */
[----:B------:R-:W-:Y:S01]  /*9ec0*/  FMUL R129, R129, R0 ;  /* 0x0000000081817220 */ /* 0x000fe20000400000 */
[----:B------:R-:W-:Y:S01]  /*9ed0*/  F2FP.F16.F32.PACK_AB R122, RZ, R122 ;  /* 0x0000007aff7a723e */ /* 0x000fe200000000ff */
[----:B------:R-:W-:Y:S01]  /*9ee0*/  IMAD.X R157, R9, 0x1, R3, P2 ;  /* 0x00000001099d7824 */ /* 0x000fe200010e0603 */
[----:B------:R-:W-:Y:S01]  /*9ef0*/  F2FP.F16.F32.PACK_AB R123, RZ, R123 ;  /* 0x0000007bff7b723e */ /* 0x000fe200000000ff */
[----:B------:R-:W-:Y:S01]  /*9f00*/  @P1 STG.E.U16 desc[UR12][R2.64+0x2], R121 ;  /* 0x0000027902001986 */ /* 0x000fe2000c10150c */
[C---:B------:R-:W-:Y:S01]  /*9f10*/  ISETP.GT.AND P6, PT, R8.reuse, 0x8, PT ;  /* 0x000000080800780c */ /* 0x040fe20003fc4270 */
[--C-:B------:R-:W-:Y:S01]  /*9f20*/  @P0 IMAD.MOV.U32 R4, RZ, RZ, R156.reuse ;  /* 0x000000ffff040224 */ /* 0x100fe200078e009c */
[----:B------:R-:W-:Y:S01]  /*9f30*/  ISETP.GT.AND P5, PT, R8, 0x9, PT ;  /* 0x000000090800780c */ /* 0x000fe20003fa4270 */
[--C-:B------:R-:W-:Y:S01]  /*9f40*/  @P0 IMAD.MOV.U32 R5, RZ, RZ, R157.reuse ;  /* 0x000000ffff050224 */ /* 0x100fe200078e009d */
[----:B------:R-:W-:Y:S01]  /*9f50*/  @P3 STG.E.U16 desc[UR12][R156.64], R122 ;  /* 0x0000007a9c003986 */ /* 0x000fe2000c10150c */
[C---:B------:R-:W-:Y:S01]  /*9f60*/  ISETP.GT.AND P1, PT, R7.reuse, RZ, P6 ;  /* 0x000000ff0700720c */ /* 0x040fe20003724270 */
[-C--:B------:R-:W-:Y:S01]  /*9f70*/  FMUL R130, R130, R0.reuse ;  /* 0x0000000082827220 */ /* 0x080fe20000400000 */
[C---:B------:R-:W-:Y:S01]  /*9f80*/  ISETP.GT.AND P2, PT, R7.reuse, RZ, P5 ;  /* 0x000000ff0700720c */ /* 0x040fe20002f44270 */
[----:B------:R0:W-:Y:S01]  /*9f90*/  @P0 STG.E.U16 desc[UR12][R4.64+0x2], R123 ;  /* 0x0000027b04000986 */ /* 0x0001e2000c10150c */
[----:B------:R-:W-:Y:S01]  /*9fa0*/  ISETP.GT.AND P0, PT, R7, 0x8, P6 ;  /* 0x000000080700780c */ /* 0x000fe20003704270 */
[----:B------:R-:W-:Y:S01]  /*9fb0*/  FMUL R131, R131, R0 ;  /* 0x0000000083837220 */ /* 0x000fe20000400000 */
[----:B------:R-:W-:Y:S01]  /*9fc0*/  F2FP.F16.F32.PACK_AB R124, RZ, R124 ;  /* 0x0000007cff7c723e */ /* 0x000fe200000000ff */
[----:B------:R-:W-:Y:S01]  /*9fd0*/  IMAD.SHL.U32 R9, R14, 0x80, RZ ;  /* 0x000000800e097824 */ /* 0x000fe200078e00ff */
[----:B------:R-:W-:Y:S01]  /*9fe0*/  F2FP.F16.F32.PACK_AB R125, RZ, R125 ;  /* 0x0000007dff7d723e */ /* 0x000fe200000000ff */
[----:B------:R-:W-:Y:S01]  /*9ff0*/  FMUL R132, R132, R0 ;  /* 0x0000000084847220 */ /* 0x000fe20000400000 */
[----:B------:R-:W-:Y:S01]  /*a000*/  F2FP.F16.F32.PACK_AB R126, RZ, R126 ;  /* 0x0000007eff7e723e */ /* 0x000fe200000000ff */
[-C--:B------:R-:W-:Y:S01]  /*a010*/  FMUL R133, R133, R0.reuse ;  /* 0x0000000085857220 */ /* 0x080fe20000400000 */
[----:B------:R-:W-:Y:S01]  /*a020*/  ISETP.GT.AND P3, PT, R8, 0x10, PT ;  /* 0x000000100800780c */ /* 0x000fe20003f64270 */
[----:B------:R-:W-:Y:S01]  /*a030*/  @P1 STG.E.U16 desc[UR12][R2.64+0x10], R124 ;  /* 0x0000107c02001986 */ /* 0x000fe2000c10150c */
[----:B------:R-:W-:Y:S01]  /*a040*/  ISETP.GT.AND P1, PT, R7, 0x8, P5 ;  /* 0x000000080700780c */ /* 0x000fe20002f24270 */
[----:B------:R-:W-:Y:S01]  /*a050*/  FMUL R134, R134, R0 ;  /* 0x0000000086867220 */ /* 0x000fe20000400000 */
[----:B------:R-:W-:Y:S01]  /*a060*/  F2FP.F16.F32.PACK_AB R127, RZ, R127 ;  /* 0x0000007fff7f723e */ /* 0x000fe200000000ff */
[--C-:B0-----:R-:W-:Y:S01]  /*a070*/  @P0 IMAD.MOV.U32 R4, RZ, RZ, R156.reuse ;  /* 0x000000ffff040224 */ /* 0x101fe200078e009c */
[----:B------:R-:W-:Y:S01]  /*a080*/  @P2 STG.E.U16 desc[UR12][R2.64+0x12], R125 ;  /* 0x0000127d02002986 */ /* 0x000fe2000c10150c */
[----:B------:R-:W-:Y:S01]  /*a090*/  @P0 IMAD.MOV.U32 R5, RZ, RZ, R157 ;  /* 0x000000ffff050224 */ /* 0x000fe200078e009d */
[----:B------:R-:W-:Y:S01]  /*a0a0*/  F2FP.F16.F32.PACK_AB R128, RZ, R128 ;  /* 0x00000080ff80723e */ /* 0x000fe200000000ff */
[-C--:B------:R-:W-:Y:S01]  /*a0b0*/  FMUL R135, R135, R0.reuse ;  /* 0x0000000087877220 */ /* 0x080fe20000400000 */
[----:B------:R-:W-:Y:S01]  /*a0c0*/  ISETP.GT.AND P2, PT, R8, 0x11, PT ;  /* 0x000000110800780c */ /* 0x000fe20003f44270 */
[-C--:B------:R-:W-:Y:S01]  /*a0d0*/  FMUL R136, R136, R0.reuse ;  /* 0x0000000088887220 */ /* 0x080fe20000400000 */
[----:B------:R0:W-:Y:S01]  /*a0e0*/  @P0 STG.E.U16 desc[UR12][R4.64+0x10], R126 ;  /* 0x0000107e04000986 */ /* 0x0001e2000c10150c */
[----:B------:R-:W-:Y:S01]  /*a0f0*/  ISETP.GT.AND P0, PT, R7, RZ, P3 ;  /* 0x000000ff0700720c */ /* 0x000fe20001f04270 */
[-C--:B------:R-:W-:Y:S01]  /*a100*/  FMUL R137, R137, R0.reuse ;  /* 0x0000000089897220 */ /* 0x080fe20000400000 */
[----:B------:R-:W-:Y:S01]  /*a110*/  F2FP.F16.F32.PACK_AB R129, RZ, R129 ;  /* 0x00000081ff81723e */ /* 0x000fe200000000ff */
[----:B------:R-:W-:Y:S01]  /*a120*/  FMUL R138, R138, R0 ;  /* 0x000000008a8a7220 */ /* 0x000fe20000400000 */
[----:B------:R-:W-:Y:S01]  /*a130*/  F2FP.F16.F32.PACK_AB R130, RZ, R130 ;  /* 0x00000082ff82723e */ /* 0x000fe200000000ff */
[-C--:B------:R-:W-:Y:S01]  /*a140*/  FMUL R139, R139, R0.reuse ;  /* 0x000000008b8b7220 */ /* 0x080fe20000400000 */
[----:B------:R-:W-:Y:S01]  /*a150*/  F2FP.F16.F32.PACK_AB R131, RZ, R131 ;  /* 0x00000083ff83723e */ /* 0x000fe200000000ff */
[-C--:B------:R-:W-:Y:S01]  /*a160*/  FMUL R140, R140, R0.reuse ;  /* 0x000000008c8c7220 */ /* 0x080fe20000400000 */
[----:B------:R-:W-:Y:S01]  /*a170*/  SHF.L.U64.HI R15, R14, 0x7, R15 ;  /* 0x000000070e0f7819 */ /* 0x000fe2000001020f */
[----:B------:R-:W-:Y:S01]  /*a180*/  FMUL R141, R141, R0 ;  /* 0x000000008d8d7220 */ /* 0x000fe20000400000 */
[----:B------:R-:W-:Y:S01]  /*a190*/  LOP3.LUT R11, R9, 0x2, RZ, 0xfc, !PT ;  /* 0x00000002090b7812 */ /* 0x000fe200078efcff */
[--C-:B0-----:R-:W-:Y:S01]  /*a1a0*/  @P1 IMAD.MOV.U32 R4, RZ, RZ, R156.reuse ;  /* 0x000000ffff041224 */ /* 0x101fe200078e009c */
[----:B------:R-:W-:Y:S01]  /*a1b0*/  F2FP.F16.F32.PACK_AB R132, RZ, R132 ;  /* 0x00000084ff84723e */ /* 0x000fe200000000ff */
[--C-:B------:R-:W-:Y:S01]  /*a1c0*/  @P1 IMAD.MOV.U32 R5, RZ, RZ, R157.reuse ;  /* 0x000000ffff051224 */ /* 0x100fe200078e009d */
[----:B------:R-:W-:Y:S01]  /*a1d0*/  F2FP.F16.F32.PACK_AB R133, RZ, R133 ;  /* 0x00000085ff85723e */ /* 0x000fe200000000ff */
[----:B------:R-:W-:Y:S01]  /*a1e0*/  FMUL R142, R142, R0 ;  /* 0x000000008e8e7220 */ /* 0x000fe20000400000 */
[----:B------:R-:W-:Y:S01]  /*a1f0*/  F2FP.F16.F32.PACK_AB R134, RZ, R134 ;  /* 0x00000086ff86723e */ /* 0x000fe200000000ff */
[-C--:B------:R-:W-:Y:S01]  /*a200*/  FMUL R143, R143, R0.reuse ;  /* 0x000000008f8f7220 */ /* 0x080fe20000400000 */
[----:B------:R-:W-:Y:S01]  /*a210*/  @P1 STG.E.U16 desc[UR12][R4.64+0x12], R127 ;  /* 0x0000127f04001986 */ /* 0x000fe2000c10150c */
[----:B------:R-:W-:Y:S01]  /*a220*/  ISETP.GT.AND P1, PT, R8, 0x19, PT ;  /* 0x000000190800780c */ /* 0x000fe20003f24270 */
[-C--:B------:R-:W-:Y:S01]  /*a230*/  FMUL R144, R144, R0.reuse ;  /* 0x0000000090907220 */ /* 0x080fe20000400000 */
[----:B------:R-:W-:Y:S01]  /*a240*/  F2FP.F16.F32.PACK_AB R135, RZ, R135 ;  /* 0x00000087ff87723e */ /* 0x000fe200000000ff */
[----:B------:R-:W-:Y:S01]  /*a250*/  @P0 STG.E.U16 desc[UR12][R2.64+0x20], R128 ;  /* 0x0000208002000986 */ /* 0x000fe2000c10150c */
[----:B------:R-:W-:Y:S01]  /*a260*/  ISETP.GT.AND P0, PT, R7, RZ, P2 ;  /* 0x000000ff0700720c */ /* 0x000fe20001704270 */
[----:B------:R-:W-:Y:S01]  /*a270*/  FMUL R145, R145, R0 ;  /* 0x0000000091917220 */ /* 0x000fe20000400000 */
[----:B------:R-:W-:Y:S01]  /*a280*/  F2FP.F16.F32.PACK_AB R136, RZ, R136 ;  /* 0x00000088ff88723e */ /* 0x000fe200000000ff */
[-C--:B------:R-:W-:Y:S01]  /*a290*/  FMUL R146, R146, R0.reuse ;  /* 0x0000000092927220 */ /* 0x080fe20000400000 */
[----:B------:R-:W-:Y:S01]  /*a2a0*/  F2FP.F16.F32.PACK_AB R137, RZ, R137 ;  /* 0x00000089ff89723e */ /* 0x000fe200000000ff */
[----:B------:R-:W-:Y:S01]  /*a2b0*/  FMUL R147, R147, R0 ;  /* 0x0000000093937220 */ /* 0x000fe20000400000 */
[----:B------:R-:W-:Y:S01]  /*a2c0*/  F2FP.F16.F32.PACK_AB R138, RZ, R138 ;  /* 0x0000008aff8a723e */ /* 0x000fe200000000ff */
[-C--:B------:R-:W-:Y:S01]  /*a2d0*/  FMUL R148, R148, R0.reuse ;  /* 0x0000000094947220 */ /* 0x080fe20000400000 */
[----:B------:R-:W-:Y:S01]  /*a2e0*/  F2FP.F16.F32.PACK_AB R139, RZ, R139 ;  /* 0x0000008bff8b723e */ /* 0x000fe200000000ff */
[----:B------:R-:W-:Y:S01]  /*a2f0*/  FMUL R149, R149, R0 ;  /* 0x0000000095957220 */ /* 0x000fe20000400000 */
[----:B------:R-:W-:Y:S01]  /*a300*/  F2FP.F16.F32.PACK_AB R140, RZ, R140 ;  /* 0x0000008cff8c723e */ /* 0x000fe200000000ff */
[-C--:B------:R-:W-:Y:S01]  /*a310*/  FMUL R150, R150, R0.reuse ;  /* 0x0000000096967220 */ /* 0x080fe20000400000 */
[----:B------:R-:W-:Y:S01]  /*a320*/  ISETP.GT.AND P5, PT, R8, 0x29, PT ;  /* 0x000000290800780c */ /* 0x000fe20003fa4270 */
[----:B------:R-:W-:Y:S01]  /*a330*/  @P0 STG.E.U16 desc[UR12][R2.64+0x22], R129 ;  /* 0x0000228102000986 */ /* 0x000fe2000c10150c */
[----:B------:R-:W-:Y:S01]  /*a340*/  ISETP.GT.AND P0, PT, R7, 0x8, P3 ;  /* 0x000000080700780c */ /* 0x000fe20001f04270 */
[-C--:B------:R-:W-:Y:S01]  /*a350*/  FMUL R151, R151, R0.reuse ;  /* 0x0000000097977220 */ /* 0x080fe20000400000 */
[----:B------:R-:W-:Y:S01]  /*a360*/  F2FP.F16.F32.PACK_AB R141, RZ, R141 ;  /* 0x0000008dff8d723e */ /* 0x000fe200000000ff */
[----:B------:R-:W-:Y:S01]  /*a370*/  FMUL R88, R88, R0 ;  /* 0x0000000058587220 */ /* 0x000fe20000400000 */
[----:B------:R-:W-:Y:S01]  /*a380*/  F2FP.F16.F32.PACK_AB R142, RZ, R142 ;  /* 0x0000008eff8e723e */ /* 0x000fe200000000ff */
[-C--:B------:R-:W-:Y:S01]  /*a390*/  FMUL R89, R89, R0.reuse ;  /* 0x0000000059597220 */ /* 0x080fe20000400000 */
[----:B------:R-:W-:Y:S01]  /*a3a0*/  F2FP.F16.F32.PACK_AB R143, RZ, R143 ;  /* 0x0000008fff8f723e */ /* 0x000fe200000000ff */
[-C--:B------:R-:W-:Y:S01]  /*a3b0*/  FMUL R90, R90, R0.reuse ;  /* 0x000000005a5a7220 */ /* 0x080fe20000400000 */
[----:B------:R-:W-:Y:S01]  /*a3c0*/  ISETP.GT.AND P3, PT, R8, 0x30, PT ;  /* 0x000000300800780c */ /* 0x000fe20003f64270 */
[----:B------:R-:W-:Y:S01]  /*a3d0*/  FMUL R91, R91, R0 ;  /* 0x000000005b5b7220 */ /* 0x000fe20000400000 */
[----:B------:R-:W-:Y:S01]  /*a3e0*/  F2FP.F16.F32.PACK_AB R144, RZ, R144 ;  /* 0x00000090ff90723e */ /* 0x000fe200000000ff */
[----:B------:R-:W-:Y:S01]  /*a3f0*/  FMUL R92, R92, R0 ;  /* 0x000000005c5c7220 */ /* 0x000fe20000400000 */
[----:B------:R-:W-:Y:S01]  /*a400*/  F2FP.F16.F32.PACK_AB R145, RZ, R145 ;  /* 0x00000091ff91723e */ /* 0x000fe200000000ff */
[--C-:B------:R-:W-:Y:S01]  /*a410*/  @P0 IMAD.MOV.U32 R12, RZ, RZ, R156.reuse ;  /* 0x000000ffff0c0224 */ /* 0x100fe200078e009c */
[----:B------:R-:W-:Y:S01]  /*a420*/  F2FP.F16.F32.PACK_AB R146, RZ, R146 ;  /* 0x00000092ff92723e */ /* 0x000fe200000000ff */
[--C-:B------:R-:W-:Y:S01]  /*a430*/  @P0 IMAD.MOV.U32 R13, RZ, RZ, R157.reuse ;  /* 0x000000ffff0d0224 */ /* 0x100fe200078e009d */
[----:B------:R-:W-:Y:S01]  /*a440*/  F2FP.F16.F32.PACK_AB R147, RZ, R147 ;  /* 0x00000093ff93723e */ /* 0x000fe200000000ff */
[----:B------:R-:W-:Y:S01]  /*a450*/  FMUL R93, R93, R0 ;  /* 0x000000005d5d7220 */ /* 0x000fe20000400000 */
[----:B------:R-:W-:Y:S01]  /*a460*/  F2FP.F16.F32.PACK_AB R148, RZ, R148 ;  /* 0x00000094ff94723e */ /* 0x000fe200000000ff */
[-C--:B------:R-:W-:Y:S01]  /*a470*/  FMUL R94, R94, R0.reuse ;  /* 0x000000005e5e7220 */ /* 0x080fe20000400000 */
[----:B------:R0:W-:Y:S01]  /*a480*/  @P0 STG.E.U16 desc[UR12][R12.64+0x20], R130 ;  /* 0x000020820c000986 */ /* 0x0001e2000c10150c */
[----:B------:R-:W-:Y:S01]  /*a490*/  ISETP.GT.AND P0, PT, R7, 0x8, P2 ;  /* 0x000000080700780c */ /* 0x000fe20001704270 */
[-C--:B------:R-:W-:Y:S01]  /*a4a0*/  FMUL R95, R95, R0.reuse ;  /* 0x000000005f5f7220 */ /* 0x080fe20000400000 */
[----:B------:R-:W-:Y:S01]  /*a4b0*/  ISETP.GT.AND P2, PT, R8, 0x18, PT ;  /* 0x000000180800780c */ /* 0x000fe20003f44270 */
[-C--:B------:R-:W-:Y:S01]  /*a4c0*/  FMUL R96, R96, R0.reuse ;  /* 0x0000000060607220 */ /* 0x080fe20000400000 */
[----:B------:R-:W-:Y:S01]  /*a4d0*/  F2FP.F16.F32.PACK_AB R149, RZ, R149 ;  /* 0x00000095ff95723e */ /* 0x000fe200000000ff */
[----:B------:R-:W-:Y:S01]  /*a4e0*/  FMUL R97, R97, R0 ;  /* 0x0000000061617220 */ /* 0x000fe20000400000 */
[----:B------:R-:W-:Y:S01]  /*a4f0*/  F2FP.F16.F32.PACK_AB R150, RZ, R150 ;  /* 0x00000096ff96723e */ /* 0x000fe200000000ff */
[-C--:B------:R-:W-:Y:S01]  /*a500*/  FMUL R98, R98, R0.reuse ;  /* 0x0000000062627220 */ /* 0x080fe20000400000 */
[----:B------:R-:W-:Y:S01]  /*a510*/  F2FP.F16.F32.PACK_AB R151, RZ, R151 ;  /* 0x00000097ff97723e */ /* 0x000fe200000000ff */
[-C--:B------:R-:W-:Y:S01]  /*a520*/  FMUL R99, R99, R0.reuse ;  /* 0x0000000063637220 */ /* 0x080fe20000400000 */
[C---:B------:R-:W-:Y:S01]  /*a530*/  LOP3.LUT R17, R9.reuse, 0x10, RZ, 0xfc, !PT ;  /* 0x0000001009117812 */ /* 0x040fe200078efcff */
[----:B------:R-:W-:Y:S01]  /*a540*/  FMUL R100, R100, R0 ;  /* 0x0000000064647220 */ /* 0x000fe20000400000 */
[----:B------:R-:W-:Y:S01]  /*a550*/  F2FP.F16.F32.PACK_AB R88, RZ, R88 ;  /* 0x00000058ff58723e */ /* 0x000fe200000000ff */
[--C-:B0-----:R-:W-:Y:S01]  /*a560*/  @P0 IMAD.MOV.U32 R12, RZ, RZ, R156.reuse ;  /* 0x000000ffff0c0224 */ /* 0x101fe200078e009c */
[----:B------:R-:W-:Y:S01]  /*a570*/  LOP3.LUT R19, R9, 0x12, RZ, 0xfc, !PT ;  /* 0x0000001209137812 */ /* 0x000fe200078efcff */
[----:B------:R-:W-:Y:S01]  /*a580*/  @P0 IMAD.MOV.U32 R13, RZ, RZ, R157 ;  /* 0x000000ffff0d0224 */ /* 0x000fe200078e009d */
[----:B------:R-:W-:Y:S01]  /*a590*/  F2FP.F16.F32.PACK_AB R89, RZ, R89 ;  /* 0x00000059ff59723e */ /* 0x000fe200000000ff */
[----:B------:R-:W-:Y:S01]  /*a5a0*/  FMUL R101, R101, R0 ;  /* 0x0000000065657220 */ /* 0x000fe20000400000 */
[----:B------:R-:W-:Y:S01]  /*a5b0*/  F2FP.F16.F32.PACK_AB R90, RZ, R90 ;  /* 0x0000005aff5a723e */ /* 0x000fe200000000ff */
[----:B------:R-:W-:Y:S01]  /*a5c0*/  FMUL R102, R102, R0 ;  /* 0x0000000066667220 */ /* 0x000fe20000400000 */
[----:B------:R0:W-:Y:S01]  /*a5d0*/  @P0 STG.E.U16 desc[UR12][R12.64+0x22], R131 ;  /* 0x000022830c000986 */ /* 0x0001e2000c10150c */
[----:B------:R-:W-:Y:S01]  /*a5e0*/  IADD3 R4, P0, R9, R2, RZ ;  /* 0x0000000209047210 */ /* 0x000fe20007f1e0ff */
[-C--:B------:R-:W-:Y:S01]  /*a5f0*/  FMUL R103, R103, R0.reuse ;  /* 0x0000000067677220 */ /* 0x080fe20000400000 */
[----:B------:R-:W-:Y:S01]  /*a600*/  F2FP.F16.F32.PACK_AB R91, RZ, R91 ;  /* 0x0000005bff5b723e */ /* 0x000fe200000000ff */
[----:B------:R-:W-:Y:S01]  /*a610*/  FMUL R104, R104, R0 ;  /* 0x0000000068687220 */ /* 0x000fe20000400000 */
[----:B------:R-:W-:Y:S01]  /*a620*/  F2FP.F16.F32.PACK_AB R92, RZ, R92 ;  /* 0x0000005cff5c723e */ /* 0x000fe200000000ff */
[--C-:B------:R-:W-:Y:S01]  /*a630*/  IMAD.X R5, R15, 0x1, R3.reuse, P0 ;  /* 0x000000010f057824 */ /* 0x100fe200000e0603 */
[----:B------:R-:W-:Y:S01]  /*a640*/  IADD3 R20, P0, R11, R2, RZ ;  /* 0x000000020b147210 */ /* 0x000fe20007f1e0ff */
[-C--:B------:R-:W-:Y:S01]  /*a650*/  FMUL R105, R105, R0.reuse ;  /* 0x0000000069697220 */ /* 0x080fe20000400000 */
[----:B------:R-:W-:Y:S01]  /*a660*/  LOP3.LUT R23, R9, 0x22, RZ, 0xfc, !PT ;  /* 0x0000002209177812 */ /* 0x000fe200078efcff */
[-C--:B------:R-:W-:Y:S01]  /*a670*/  FMUL R106, R106, R0.reuse ;  /* 0x000000006a6a7220 */ /* 0x080fe20000400000 */
[----:B------:R-:W-:Y:S01]  /*a680*/  F2FP.F16.F32.PACK_AB R93, RZ, R93 ;  /* 0x0000005dff5d723e */ /* 0x000fe200000000ff */
[----:B------:R-:W-:Y:S01]  /*a690*/  IMAD.X R21, R15, 0x1, R3, P0 ;  /* 0x000000010f157824 */ /* 0x000fe200000e0603 */
        /* <DEDUP_REMOVED lines=28> */
[----:B------:R-:W-:Y:S01]  /*a860*/  ISETP.GT.AND P0, PT, R7, 0x8, P2 ;  /* 0x000000080700780c */ /* 0x000fe20001704270 */
[-C--:B------:R-:W-:Y:S01]  /*a870*/  FMUL R119, R119, R0.reuse ;  /* 0x0000000077777220 */ /* 0x080fe20000400000 */
[----:B------:R-:W-:Y:S01]  /*a880*/  ISETP.GT.AND P2, PT, R8, 0x20, PT ;  /* 0x000000200800780c */ /* 0x000fe20003f44270 */
        /* <DEDUP_REMOVED lines=10> */
[----:B0-----:R-:W-:Y:S01]  /*a930*/  @P0 IMAD.MOV.U32 R12, RZ, RZ, R156 ;  /* 0x000000ffff0c0224 */ /* 0x001fe200078e009c */
[----:B------:R-:W-:Y:S01]  /*a940*/  F2FP.F16.F32.PACK_AB R111, RZ, R111 ;  /* 0x0000006fff6f723e */ /* 0x000fe200000000ff */
[--C-:B------:R-:W-:Y:S01]  /*a950*/  @P0 IMAD.MOV.U32 R13, RZ, RZ, R157.reuse ;  /* 0x000000ffff0d0224 */ /* 0x100fe200078e009d */
[----:B------:R-:W-:Y:S01]  /*a960*/  PRMT R6, R110, 0x7610, R6 ;  /* 0x000076106e067816 */ /* 0x000fe20000000006 */
        /* <DEDUP_REMOVED lines=15> */
[----:B------:R-:W-:Y:S01]  /*aa60*/  FMUL R68, R68, R0 ;  /* 0x0000000044447220 */ /* 0x000fe20000400000 */
[----:B------:R-:W-:Y:S01]  /*aa70*/  F2FP.F16.F32.PACK_AB R117, RZ, R117 ;  /* 0x00000075ff75723e */ /* 0x000fe200000000ff */
[--C-:B0-----:R-:W-:Y:S01]  /*aa80*/  @P0 IMAD.MOV.U32 R12, RZ, RZ, R156.reuse ;  /* 0x000000ffff0c0224 */ /* 0x101fe200078e009c */
[----:B------:R-:W-:Y:S01]  /*aa90*/  F2FP.F16.F32.PACK_AB R118, RZ, R118 ;  /* 0x00000076ff76723e */ /* 0x000fe200000000ff */
[--C-:B------:R-:W-:Y:S01]  /*aaa0*/  @P0 IMAD.MOV.U32 R13, RZ, RZ, R157.reuse ;  /* 0x000000ffff0d0224 */ /* 0x100fe200078e009d */
[----:B------:R-:W-:Y:S01]  /*aab0*/  F2FP.F16.F32.PACK_AB R119, RZ, R119 ;  /* 0x00000077ff77723e */ /* 0x000fe200000000ff */
[----:B------:R-:W-:Y:S01]  /*aac0*/  FMUL R69, R69, R0 ;  /* 0x0000000045457220 */ /* 0x000fe20000400000 */
[----:B------:R-:W-:Y:S01]  /*aad0*/  F2FP.F16.F32.PACK_AB R56, RZ, R56 ;  /* 0x00000038ff38723e */ /* 0x000fe200000000ff */
        /* <DEDUP_REMOVED lines=15> */
[----:B------:R-:W-:Y:S01]  /*abd0*/  @P0 STG.E.U16 desc[UR12][R2.64+0x40], R136 ;  /* 0x0000408802000986 */ /* 0x000fe2000c10150c */
        /* <DEDUP_REMOVED lines=97> */
[----:B0-----:R-:W-:Y:S01]  /*b1f0*/  @P0 IMAD.MOV.U32 R12, RZ, RZ, R156 ;  /* 0x000000ffff0c0224 */ /* 0x001fe200078e009c */
[----:B------:R-:W-:Y:S01]  /*b200*/  F2FP.F16.F32.PACK_AB R38, RZ, R38 ;  /* 0x00000026ff26723e */ /* 0x000fe200000000ff */
[----:B------:R-:W-:Y:S01]  /*b210*/  @P0 IMAD.MOV.U32 R13, RZ, RZ, R157 ;  /* 0x000000ffff0d0224 */ /* 0x000fe200078e009d */
[----:B------:R-:W-:Y:S01]  /*b220*/  F2FP.F16.F32.PACK_AB R39, RZ, R39 ;  /* 0x00000027ff27723e */ /* 0x000fe200000000ff */
[----:B------:R-:W-:Y:S01]  /*b230*/  FMUL R53, R53, R0 ;  /* 0x0000000035357220 */ /* 0x000fe20000400000 */
[----:B------:R-:W-:Y:S01]  /*b240*/  F2FP.F16.F32.PACK_AB R40, RZ, R40 ;  /* 0x00000028ff28723e */ /* 0x000fe200000000ff */
[-C--:B------:R-:W-:Y:S01]  /*b250*/  FMUL R54, R54, R0.reuse ;  /* 0x0000000036367220 */ /* 0x080fe20000400000 */
[----:B------:R0:W-:Y:S01]  /*b260*/  @P0 STG.E.U16 desc[UR12][R12.64+0x50], R142 ;  /* 0x0000508e0c000986 */ /* 0x0001e2000c10150c */
[----:B------:R-:W-:Y:S01]  /*b270*/  ISETP.GT.AND P0, PT, R7, 0x8, P5 ;  /* 0x000000080700780c */ /* 0x000fe20002f04270 */
[----:B------:R-:W-:Y:S01]  /*b280*/  FMUL R0, R55, R0 ;  /* 0x0000000037007220 */ /* 0x000fe20000400000 */
[----:B------:R-:W-:-:S02]  /*b290*/  F2FP.F16.F32.PACK_AB R41, RZ, R41 ;  /* 0x00000029ff29723e */ /* 0x000fc400000000ff */
[----:B------:R-:W-:Y:S02]  /*b2a0*/  F2FP.F16.F32.PACK_AB R42, RZ, R42 ;  /* 0x0000002aff2a723e */ /* 0x000fe400000000ff */
[----:B------:R-:W-:Y:S02]  /*b2b0*/  F2FP.F16.F32.PACK_AB R43, RZ, R43 ;  /* 0x0000002bff2b723e */ /* 0x000fe400000000ff */
[----:B------:R-:W-:Y:S02]  /*b2c0*/  F2FP.F16.F32.PACK_AB R44, RZ, R44 ;  /* 0x0000002cff2c723e */ /* 0x000fe400000000ff */
[----:B------:R-:W-:Y:S02]  /*b2d0*/  F2FP.F16.F32.PACK_AB R45, RZ, R45 ;  /* 0x0000002dff2d723e */ /* 0x000fe400000000ff */
[----:B------:R-:W-:Y:S01]  /*b2e0*/  F2FP.F16.F32.PACK_AB R46, RZ, R46 ;  /* 0x0000002eff2e723e */ /* 0x000fe200000000ff */
[----:B0-----:R-:W-:Y:S01]  /*b2f0*/  @P0 IMAD.MOV.U32 R12, RZ, RZ, R156 ;  /* 0x000000ffff0c0224 */ /* 0x001fe200078e009c */
[----:B------:R-:W-:Y:S01]  /*b300*/  F2FP.F16.F32.PACK_AB R47, RZ, R47 ;  /* 0x0000002fff2f723e */ /* 0x000fe200000000ff */
[----:B------:R-:W-:Y:S01]  /*b310*/  @P0 IMAD.MOV.U32 R13, RZ, RZ, R157 ;  /* 0x000000ffff0d0224 */ /* 0x000fe200078e009d */
[----:B------:R-:W-:-:S02]  /*b320*/  F2FP.F16.F32.PACK_AB R48, RZ, R48 ;  /* 0x00000030ff30723e */ /* 0x000fc400000000ff */
[----:B------:R-:W-:Y:S02]  /*b330*/  F2FP.F16.F32.PACK_AB R49, RZ, R49 ;  /* 0x00000031ff31723e */ /* 0x000fe400000000ff */
[----:B------:R0:W-:Y:S01]  /*b340*/  @P0 STG.E.U16 desc[UR12][R12.64+0x52], R143 ;  /* 0x0000528f0c000986 */ /* 0x0001e2000c10150c */
[----:B------:R-:W-:Y:S02]  /*b350*/  ISETP.GT.AND P0, PT, R7, RZ, P3 ;  /* 0x000000ff0700720c */ /* 0x000fe40001f04270 */
[----:B------:R-:W-:Y:S02]  /*b360*/  F2FP.F16.F32.PACK_AB R50, RZ, R50 ;  /* 0x00000032ff32723e */ /* 0x000fe400000000ff */
[----:B------:R-:W-:Y:S02]  /*b370*/  F2FP.F16.F32.PACK_AB R51, RZ, R51 ;  /* 0x00000033ff33723e */ /* 0x000fe400000000ff */
[----:B------:R-:W-:Y:S02]  /*b380*/  F2FP.F16.F32.PACK_AB R52, RZ, R52 ;  /* 0x00000034ff34723e */ /* 0x000fe400000000ff */
[----:B------:R-:W-:-:S02]  /*b390*/  F2FP.F16.F32.PACK_AB R53, RZ, R53 ;  /* 0x00000035ff35723e */ /* 0x000fc400000000ff */
[----:B------:R-:W-:-:S03]  /*b3a0*/  F2FP.F16.F32.PACK_AB R54, RZ, R54 ;  /* 0x00000036ff36723e */ /* 0x000fc600000000ff */
[----:B------:R-:W-:Y:S01]  /*b3b0*/  @P0 STG.E.U16 desc[UR12][R2.64+0x60], R144 ;  /* 0x0000609002000986 */ /* 0x000fe2000c10150c */
[----:B------:R-:W-:-:S13]  /*b3c0*/  ISETP.GT.AND P0, PT, R7, RZ, P1 ;  /* 0x000000ff0700720c */ /* 0x000fda0000f04270 */
[----:B------:R-:W-:Y:S01]  /*b3d0*/  @P0 STG.E.U16 desc[UR12][R2.64+0x62], R145 ;  /* 0x0000629102000986 */ /* 0x000fe2000c10150c */
[----:B------:R-:W-:-:S13]  /*b3e0*/  ISETP.GT.AND P0, PT, R7, 0x8, P3 ;  /* 0x000000080700780c */ /* 0x000fda0001f04270 */
[----:B0-----:R-:W-:Y:S02]  /*b3f0*/  @P0 IMAD.MOV.U32 R12, RZ, RZ, R156 ;  /* 0x000000ffff0c0224 */ /* 0x001fe400078e009c */
[----:B------:R-:W-:-:S05]  /*b400*/  @P0 IMAD.MOV.U32 R13, RZ, RZ, R157 ;  /* 0x000000ffff0d0224 */ /* 0x000fca00078e009d */
[----:B------:R0:W-:Y:S01]  /*b410*/  @P0 STG.E.U16 desc[UR12][R12.64+0x60], R146 ;  /* 0x000060920c000986 */ /* 0x0001e2000c10150c */
[----:B------:R-:W-:-:S13]  /*b420*/  ISETP.GT.AND P0, PT, R7, 0x8, P1 ;  /* 0x000000080700780c */ /* 0x000fda0000f04270 */
[----:B0-----:R-:W-:Y:S02]  /*b430*/  @P0 IMAD.MOV.U32 R12, RZ, RZ, R156 ;  /* 0x000000ffff0c0224 */ /* 0x001fe400078e009c */
[----:B------:R-:W-:-:S05]  /*b440*/  @P0 IMAD.MOV.U32 R13, RZ, RZ, R157 ;  /* 0x000000ffff0d0224 */ /* 0x000fca00078e009d */
[----:B------:R0:W-:Y:S01]  /*b450*/  @P0 STG.E.U16 desc[UR12][R12.64+0x62], R147 ;  /* 0x000062930c000986 */ /* 0x0001e2000c10150c */
[----:B------:R-:W-:-:S13]  /*b460*/  ISETP.GT.AND P0, PT, R7, RZ, P2 ;  /* 0x000000ff0700720c */ /* 0x000fda0001704270 */
[----:B------:R-:W-:Y:S01]  /*b470*/  @P0 STG.E.U16 desc[UR12][R2.64+0x70], R148 ;  /* 0x0000709402000986 */ /* 0x000fe2000c10150c */
[----:B------:R-:W-:-:S04]  /*b480*/  ISETP.GT.AND P0, PT, R8, 0x39, PT ;  /* 0x000000390800780c */ /* 0x000fc80003f04270 */
        /* <DEDUP_REMOVED lines=10> */
[----:B------:R-:W-:-:S05]  /*b530*/  IADD3 R126, P6, R17, R2, RZ ;  /* 0x00000002117e7210 */ /* 0x000fca0007fde0ff */
[----:B------:R-:W-:Y:S01]  /*b540*/  IMAD.X R127, R15, 0x1, R3, P6 ;  /* 0x000000010f7f7824 */ /* 0x000fe200030e0603 */
[----:B------:R-:W-:-:S13]  /*b550*/  ISETP.GT.AND P6, PT, R7, 0x40, P4 ;  /* 0x000000400700780c */ /* 0x000fda00027c4270 */
[----:B------:R-:W-:Y:S01]  /*b560*/  @P6 STG.E.U16 desc[UR12][R4.64], R88 ;  /* 0x0000005804006986 */ /* 0x000fe2000c10150c */
[----:B------:R-:W-:-:S05]  /*b570*/  IADD3 R120, P6, R19, R2, RZ ;  /* 0x0000000213787210 */ /* 0x000fca0007fde0ff */
[----:B------:R-:W-:Y:S01]  /*b580*/  IMAD.X R121, R15, 0x1, R3, P6 ;  /* 0x000000010f797824 */ /* 0x000fe200030e0603 */
[----:B------:R-:W-:-:S04]  /*b590*/  ISETP.GT.AND P6, PT, R8, 0x1, PT ;  /* 0x000000010800780c */ /* 0x000fc80003fc4270 */
[----:B------:R-:W-:-:S13]  /*b5a0*/  ISETP.GT.AND P6, PT, R7, 0x40, P6 ;  /* 0x000000400700780c */ /* 0x000fda00037c4270 */
[----:B------:R1:W-:Y:S01]  /*b5b0*/  @P6 STG.E.U16 desc[UR12][R20.64], R89 ;  /* 0x0000005914006986 */ /* 0x0003e2000c10150c */
[----:B0-----:R-:W-:-:S05]  /*b5c0*/  IADD3 R12, P6, R9, R156, RZ ;  /* 0x0000009c090c7210 */ /* 0x001fca0007fde0ff */
[----:B------:R-:W-:Y:S01]  /*b5d0*/  IMAD.X R13, R15, 0x1, R157, P6 ;  /* 0x000000010f0d7824 */ /* 0x000fe200030e069d */
[----:B------:R-:W-:Y:S02]  /*b5e0*/  ISETP.GT.AND P6, PT, R7, 0x48, P4 ;  /* 0x000000480700780c */ /* 0x000fe400027c4270 */
[----:B-1----:R-:W-:-:S11]  /*b5f0*/  LOP3.LUT R21, R9, 0x20, RZ, 0xfc, !PT ;  /* 0x0000002009157812 */ /* 0x002fd600078efcff */
[----:B------:R-:W-:Y:S01]  /*b600*/  @P6 STG.E.U16 desc[UR12][R12.64], R90 ;  /* 0x0000005a0c006986 */ /* 0x000fe2000c10150c */
[----:B------:R-:W-:-:S05]  /*b610*/  IADD3 R88, P6, R11, R156, RZ ;  /* 0x0000009c0b587210 */ /* 0x000fca0007fde0ff */
[----:B------:R-:W-:Y:S01]  /*b620*/  IMAD.X R89, R15, 0x1, R157, P6 ;  /* 0x000000010f597824 */ /* 0x000fe200030e069d */
[----:B------:R-:W-:-:S04]  /*b630*/  ISETP.GT.AND P6, PT, R8, 0x1, PT ;  /* 0x000000010800780c */ /* 0x000fc80003fc4270 */
[----:B------:R-:W-:-:S13]  /*b640*/  ISETP.GT.AND P6, PT, R7, 0x48, P6 ;  /* 0x000000480700780c */ /* 0x000fda00037c4270 */
[----:B------:R0:W-:Y:S01]  /*b650*/  @P6 STG.E.U16 desc[UR12][R88.64], R91 ;  /* 0x0000005b58006986 */ /* 0x0001e2000c10150c */
[----:B------:R-:W-:-:S05]  /*b660*/  IADD3 R124, P6, R21, R2, RZ ;  /* 0x00000002157c7210 */ /* 0x000fca0007fde0ff */
[----:B------:R-:W-:Y:S01]  /*b670*/  IMAD.X R125, R15, 0x1, R3, P6 ;  /* 0x000000010f7d7824 */ /* 0x000fe200030e0603 */
[----:B------:R-:W-:-:S04]  /*b680*/  ISETP.GT.AND P6, PT, R8, 0x8, PT ;  /* 0x000000080800780c */ /* 0x000fc80003fc4270 */
[----:B------:R-:W-:Y:S02]  /*b690*/  ISETP.GT.AND P6, PT, R7, 0x40, P6 ;  /* 0x000000400700780c */ /* 0x000fe400037c4270 */
[----:B0-----:R-:W-:-:S11]  /*b6a0*/  LOP3.LUT R89, R9, 0x30, RZ, 0xfc, !PT ;  /* 0x0000003009597812 */ /* 0x001fd600078efcff */
[----:B------:R0:W-:Y:S01]  /*b6b0*/  @P6 STG.E.U16 desc[UR12][R126.64], R92 ;  /* 0x0000005c7e006986 */ /* 0x0001e2000c10150c */
        /* <DEDUP_REMOVED lines=8> */
[----:B------:R-:W-:-:S13]  /*b740*/  ISETP.GT.AND P6, PT, R7, 0x48, P6 ;  /* 0x000000480700780c */ /* 0x000fda00037c4270 */
[----:B------:R2:W-:Y:S01]  /*b750*/  @P6 STG.E.U16 desc[UR12][R90.64], R94 ;  /* 0x0000005e5a006986 */ /* 0x0005e2000c10150c */
[----:B0-----:R-:W-:-:S05]  /*b760*/  IADD3 R92, P6, R19, R156, RZ ;  /* 0x0000009c135c7210 */ /* 0x001fca0007fde0ff */
[----:B-1----:R-:W-:Y:S01]  /*b770*/  IMAD.X R93, R15, 0x1, R157, P6 ;  /* 0x000000010f5d7824 */ /* 0x002fe200030e069d */
[----:B------:R-:W-:-:S04]  /*b780*/  ISETP.GT.AND P6, PT, R8, 0x9, PT ;  /* 0x000000090800780c */ /* 0x000fc80003fc4270 */
[----:B------:R-:W-:Y:S02]  /*b790*/  ISETP.GT.AND P6, PT, R7, 0x48, P6 ;  /* 0x000000480700780c */ /* 0x000fe400037c4270 */
[----:B--2---:R-:W-:-:S11]  /*b7a0*/  LOP3.LUT R91, R9, 0x32, RZ, 0xfc, !PT ;  /* 0x00000032095b7812 */ /* 0x004fd600078efcff */
        /* <DEDUP_REMOVED lines=84> */
[----:B------:R-:W-:Y:S02]  /*bcf0*/  ISETP.GT.AND P6, PT, R7, 0x48, P5 ;  /* 0x000000480700780c */ /* 0x000fe40002fc4270 */
[----:B--2---:R-:W-:Y:S02]  /*bd00*/  LOP3.LUT R107, R9, 0x72, RZ, 0xfc, !PT ;  /* 0x00000072096b7812 */ /* 0x004fe400078efcff */
[----:B------:R-:W-:-:S09]  /*bd10*/  PRMT R6, R56, 0x7610, R6 ;  /* 0x0000761038067816 */ /* 0x000fd20000000006 */
[----:B------:R0:W-:Y:S01]  /*bd20*/  @P6 STG.E.U16 desc[UR12][R108.64], R111 ;  /* 0x0000006f6c006986 */ /* 0x0001e2000c10150c */
[----:B------:R-:W-:-:S05]  /*bd30*/  IADD3 R110, P6, R105, R2, RZ ;  /* 0x00000002696e7210 */ /* 0x000fca0007fde0ff */
[----:B0-----:R-:W-:Y:S01]  /*bd40*/  IMAD.X R111, R15, 0x1, R3, P6 ;  /* 0x000000010f6f7824 */ /* 0x001fe200030e0603 */
[----:B------:R-:W-:-:S13]  /*bd50*/  ISETP.GT.AND P6, PT, R7, 0x40, P3 ;  /* 0x000000400700780c */ /* 0x000fda0001fc4270 */
[----:B------:R0:W-:Y:S01]  /*bd60*/  @P6 STG.E.U16 desc[UR12][R124.64], R112 ;  /* 0x000000707c006986 */ /* 0x0001e2000c10150c */
[----:B------:R-:W-:-:S05]  /*bd70*/  IADD3 R120, P6, R107, R2, RZ ;  /* 0x000000026b787210 */ /* 0x000fca0007fde0ff */
[----:B------:R-:W-:Y:S01]  /*bd80*/  IMAD.X R121, R15, 0x1, R3, P6 ;  /* 0x000000010f797824 */ /* 0x000fe200030e0603 */
        /* <DEDUP_REMOVED lines=10> */
[----:B0-----:R-:W-:-:S05]  /*be30*/  IADD3 R112, P6, R105, R156, RZ ;  /* 0x0000009c69707210 */ /* 0x001fca0007fde0ff */
[----:B-1----:R-:W-:Y:S01]  /*be40*/  IMAD.X R113, R15, 0x1, R157, P6 ;  /* 0x000000010f717824 */ /* 0x002fe200030e069d */
[----:B------:R-:W-:-:S13]  /*be50*/  ISETP.GT.AND P6, PT, R7, 0x40, P2 ;  /* 0x000000400700780c */ /* 0x000fda00017c4270 */
[----:B------:R0:W-:Y:S01]  /*be60*/  @P6 STG.E.U16 desc[UR12][R110.64], R116 ;  /* 0x000000746e006986 */ /* 0x0001e2000c10150c */
[----:B--2---:R-:W-:-:S05]  /*be70*/  IADD3 R114, P6, R107, R156, RZ ;  /* 0x0000009c6b727210 */ /* 0x004fca0007fde0ff */
[----:B---3--:R-:W-:Y:S01]  /*be80*/  IMAD.X R115, R15, 0x1, R157, P6 ;  /* 0x000000010f737824 */ /* 0x008fe200030e069d */
        /* <DEDUP_REMOVED lines=9> */
[----:B------:R-:W-:Y:S01]  /*bf20*/  @P6 STG.E.U16 desc[UR12][R114.64], R119 ;  /* 0x0000007772006986 */ /* 0x000fe2000c10150c */
[----:B0-----:R-:W-:-:S05]  /*bf30*/  IADD3 R116, P6, R17, R4, RZ ;  /* 0x0000000411747210 */ /* 0x001fca0007fde0ff */
[----:B-1----:R-:W-:Y:S01]  /*bf40*/  IMAD.X R117, R15, 0x1, R5, P6 ;  /* 0x000000010f757824 */ /* 0x002fe200030e0605 */
[----:B------:R-:W-:-:S13]  /*bf50*/  ISETP.GT.AND P6, PT, R7, 0x80, P4 ;  /* 0x000000800700780c */ /* 0x000fda00027c4270 */
[----:B------:R0:W-:Y:S01]  /*bf60*/  @P6 STG.E.U16 desc[UR12][R2.64], R6 ;  /* 0x0000000602006986 */ /* 0x0001e2000c10150c */
[----:B--2---:R-:W-:-:S05]  /*bf70*/  IADD3 R112, P6, R19, R4, RZ ;  /* 0x0000000413707210 */ /* 0x004fca0007fde0ff */
[----:B------:R-:W-:Y:S01]  /*bf80*/  IMAD.X R113, R15, 0x1, R5, P6 ;  /* 0x000000010f717824 */ /* 0x000fe200030e0605 */
[----:B------:R-:W-:-:S04]  /*bf90*/  ISETP.GT.AND P6, PT, R8, 0x1, PT ;  /* 0x000000010800780c */ /* 0x000fc80003fc4270 */
[----:B------:R-:W-:Y:S02]  /*bfa0*/  ISETP.GT.AND P6, PT, R7, 0x80, P6 ;  /* 0x000000800700780c */ /* 0x000fe400037c4270 */
[----:B0-----:R-:W-:-:S11]  /*bfb0*/  PRMT R6, R62, 0x7610, R6 ;  /* 0x000076103e067816 */ /* 0x001fd60000000006 */
[----:B------:R0:W-:Y:S01]  /*bfc0*/  @P6 STG.E.U16 desc[UR12][R108.64], R57 ;  /* 0x000000396c006986 */ /* 0x0001e2000c10150c */
[----:B------:R-:W-:-:S05]  /*bfd0*/  IADD3 R56, P6, R9, R12, RZ ;  /* 0x0000000c09387210 */ /* 0x000fca0007fde0ff */
[----:B0-----:R-:W-:Y:S01]  /*bfe0*/  IMAD.X R57, R15, 0x1, R13, P6 ;  /* 0x000000010f397824 */ /* 0x001fe200030e060d */
[----:B------:R-:W-:-:S13]  /*bff0*/  ISETP.GT.AND P6, PT, R7, 0x88, P4 ;  /* 0x000000880700780c */ /* 0x000fda00027c4270 */
        /* <DEDUP_REMOVED lines=19> */
[----:B------:R-:W-:-:S13]  /*c130*/  ISETP.GT.AND P6, PT, R7, 0x88, P6 ;  /* 0x000000880700780c */ /* 0x000fda00037c4270 */
[----:B------:R-:W-:Y:S01]  /*c140*/  @P6 STG.E.U16 desc[UR12][R58.64], R6 ;  /* 0x000000063a006986 */ /* 0x000fe2000c10150c */
[----:B--2---:R-:W-:-:S05]  /*c150*/  IADD3 R60, P6, R19, R12, RZ ;  /* 0x0000000c133c7210 */ /* 0x004fca0007fde0ff */
[----:B---3--:R-:W-:Y:S01]  /*c160*/  IMAD.X R61, R15, 0x1, R13, P6 ;  /* 0x000000010f3d7824 */ /* 0x008fe200030e060d */
[----:B------:R-:W-:-:S04]  /*c170*/  ISETP.GT.AND P6, PT, R8, 0x9, PT ;  /* 0x000000090800780c */ /* 0x000fc80003fc4270 */
[----:B------:R-:W-:-:S13]  /*c180*/  ISETP.GT.AND P6, PT, R7, 0x88, P6 ;  /* 0x000000880700780c */ /* 0x000fda00037c4270 */
[----:B------:R0:W-:Y:S01]  /*c190*/  @P6 STG.E.U16 desc[UR12][R60.64], R63 ;  /* 0x0000003f3c006986 */ /* 0x0001e2000c10150c */
[----:B------:R-:W-:-:S05]  /*c1a0*/  IADD3 R62, P6, R89, R4, RZ ;  /* 0x00000004593e7210 */ /* 0x000fca0007fde0ff */
[----:B0-----:R-:W-:Y:S01]  /*c1b0*/  IMAD.X R63, R15, 0x1, R5, P6 ;  /* 0x000000010f3f7824 */ /* 0x001fe200030e0605 */
        /* <DEDUP_REMOVED lines=22> */
[----:B------:R0:W-:Y:S01]  /*c320*/  @P6 STG.E.U16 desc[UR12][R62.64], R68 ;  /* 0x000000443e006986 */ /* 0x0001e2000c10150c */
[----:B--2---:R-:W-:-:S05]  /*c330*/  IADD3 R66, P6, R95, R4, RZ ;  /* 0x000000045f427210 */ /* 0x004fca0007fde0ff */
[----:B---3--:R-:W-:Y:S01]  /*c340*/  IMAD.X R67, R15, 0x1, R5, P6 ;  /* 0x000000010f437824 */ /* 0x008fe200030e0605 */
        /* <DEDUP_REMOVED lines=14> */
[----:B------:R-:W-:Y:S01]  /*c430*/  IMAD.X R63, R15, 0x1, R5, P6 ;  /* 0x000000010f3f7824 */ /* 0x000fe200030e0605 */
[----:B------:R-:W-:-:S04]  /*c440*/  ISETP.GT.AND P6, PT, R8, 0x20, PT ;  /* 0x000000200800780c */ /* 0x000fc80003fc4270 */
[----:B------:R-:W-:-:S13]  /*c450*/  ISETP.GT.AND P6, PT, R7, 0x80, P6 ;  /* 0x000000800700780c */ /* 0x000fda00037c4270 */
[----:B------:R0:W-:Y:S01]  /*c460*/  @P6 STG.E.U16 desc[UR12][R64.64], R72 ;  /* 0x0000004840006986 */ /* 0x0001e2000c10150c */
[----:B------:R-:W-:-:S05]  /*c470*/  IADD3 R68, P6, R99, R4, RZ ;  /* 0x0000000463447210 */ /* 0x000fca0007fde0ff */
[----:B-1----:R-:W-:Y:S01]  /*c480*/  IMAD.X R69, R15, 0x1, R5, P6 ;  /* 0x000000010f457824 */ /* 0x002fe200030e0605 */
[----:B------:R-:W-:-:S04]  /*c490*/  ISETP.GT.AND P6, PT, R8, 0x21, PT ;  /* 0x000000210800780c */ /* 0x000fc80003fc4270 */
[----:B------:R-:W-:-:S13]  /*c4a0*/  ISETP.GT.AND P6, PT, R7, 0x80, P6 ;  /* 0x000000800700780c */ /* 0x000fda00037c4270 */
[----:B------:R1:W-:Y:S01]  /*c4b0*/  @P6 STG.E.U16 desc[UR12][R66.64], R73 ;  /* 0x0000004942006986 */ /* 0x0003e2000c10150c */
[----:B--2---:R-:W-:-:S05]  /*c4c0*/  IADD3 R58, P6, R93, R12, RZ ;  /* 0x0000000c5d3a7210 */ /* 0x004fca0007fde0ff */
[----:B------:R-:W-:Y:S01]  /*c4d0*/  IMAD.X R59, R15, 0x1, R13, P6 ;  /* 0x000000010f3b7824 */ /* 0x000fe200030e060d */
[----:B------:R-:W-:-:S04]  /*c4e0*/  ISETP.GT.AND P6, PT, R8, 0x20, PT ;  /* 0x000000200800780c */ /* 0x000fc80003fc4270 */
[----:B------:R-:W-:-:S13]  /*c4f0*/  ISETP.GT.AND P6, PT, R7, 0x88, P6 ;  /* 0x000000880700780c */ /* 0x000fda00037c4270 */
[----:B------:R2:W-:Y:S01]  /*c500*/  @P6 STG.E.U16 desc[UR12][R58.64], R74 ;  /* 0x0000004a3a006986 */ /* 0x0005e2000c10150c */
[----:B---3--:R-:W-:-:S05]  /*c510*/  IADD3 R60, P6, R95, R12, RZ ;  /* 0x0000000c5f3c7210 */ /* 0x008fca0007fde0ff */
        /* <DEDUP_REMOVED lines=9> */
[----:B-1----:R-:W-:-:S05]  /*c5b0*/  IADD3 R66, P6, R103, R4, RZ ;  /* 0x0000000467427210 */ /* 0x002fca0007fde0ff */
[----:B------:R-:W-:Y:S01]  /*c5c0*/  IMAD.X R67, R15, 0x1, R5, P6 ;  /* 0x000000010f437824 */ /* 0x000fe200030e0605 */
        /* <DEDUP_REMOVED lines=9> */
[----:B------:R-:W-:-:S13]  /*c660*/  ISETP.GT.AND P6, PT, R7, 0x88, P5 ;  /* 0x000000880700780c */ /* 0x000fda0002fc4270 */
[----:B------:R3:W-:Y:S01]  /*c670*/  @P6 STG.E.U16 desc[UR12][R60.64], R79 ;  /* 0x0000004f3c006986 */ /* 0x0007e2000c10150c */
[----:B0-----:R-:W-:-:S05]  /*c680*/  IADD3 R62, P6, R105, R4, RZ ;  /* 0x00000004693e7210 */ /* 0x001fca0007fde0ff */
[----:B------:R-:W-:Y:S01]  /*c690*/  IMAD.X R63, R15, 0x1, R5, P6 ;  /* 0x000000010f3f7824 */ /* 0x000fe200030e0605 */
[----:B------:R-:W-:-:S13]  /*c6a0*/  ISETP.GT.AND P6, PT, R7, 0x80, P3 ;  /* 0x000000800700780c */ /* 0x000fda0001fc4270 */
[----:B------:R-:W-:Y:S01]  /*c6b0*/  @P6 STG.E.U16 desc[UR12][R64.64], R80 ;  /* 0x0000005040006986 */ /* 0x000fe2000c10150c */
[----:B-1----:R-:W-:-:S05]  /*c6c0*/  IADD3 R68, P6, R107, R4, RZ ;  /* 0x000000046b447210 */ /* 0x002fca0007fde0ff */
[----:B------:R-:W-:Y:S01]  /*c6d0*/  IMAD.X R69, R15, 0x1, R5, P6 ;  /* 0x000000010f457824 */ /* 0x000fe200030e0605 */
[----:B------:R-:W-:-:S13]  /*c6e0*/  ISETP.GT.AND P6, PT, R7, 0x80, P1 ;  /* 0x000000800700780c */ /* 0x000fda0000fc4270 */
[----:B------:R-:W-:Y:S01]  /*c6f0*/  @P6 STG.E.U16 desc[UR12][R66.64], R81 ;  /* 0x0000005142006986 */ /* 0x000fe2000c10150c */
[----:B------:R-:W-:-:S05]  /*c700*/  IADD3 R4, P6, R101, R12, RZ ;  /* 0x0000000c65047210 */ /* 0x000fca0007fde0ff */
[----:B------:R-:W-:Y:S01]  /*c710*/  IMAD.X R5, R15, 0x1, R13, P6 ;  /* 0x000000010f057824 */ /* 0x000fe200030e060d */
[----:B------:R-:W-:-:S13]  /*c720*/  ISETP.GT.AND P6, PT, R7, 0x88, P3 ;  /* 0x000000880700780c */ /* 0x000fda0001fc4270 */
[----:B------:R0:W-:Y:S01]  /*c730*/  @P6 STG.E.U16 desc[UR12][R4.64], R82 ;  /* 0x0000005204006986 */ /* 0x0001e2000c10150c */
[----:B--2---:R-:W-:-:S05]  /*c740*/  IADD3 R58, P6, R103, R12, RZ ;  /* 0x0000000c673a7210 */ /* 0x004fca0007fde0ff */
[----:B------:R-:W-:Y:S01]  /*c750*/  IMAD.X R59, R15, 0x1, R13, P6 ;  /* 0x000000010f3b7824 */ /* 0x000fe200030e060d */
        /* <DEDUP_REMOVED lines=10> */
[----:B------:R-:W-:-:S05]  /*c800*/  IADD3 R12, P6, R9, R2, RZ ;  /* 0x00000002090c7210 */ /* 0x000fca0007fde0ff */
[----:B------:R-:W-:Y:S01]  /*c810*/  IMAD.X R13, R15, 0x1, R3, P6 ;  /* 0x000000010f0d7824 */ /* 0x000fe200030e0603 */
        /* <DEDUP_REMOVED lines=8> */
[C---:B------:R-:W-:Y:S02]  /*c8a0*/  ISETP.GT.AND P6, PT, R7.reuse, 0xc0, P4 ;  /* 0x000000c00700780c */ /* 0x040fe400027c4270 */
[----:B------:R-:W-:-:S11]  /*c8b0*/  ISETP.GT.AND P4, PT, R7, 0xc8, P4 ;  /* 0x000000c80700780c */ /* 0x000fd60002784270 */
        /* <DEDUP_REMOVED lines=8> */
[----:B------:R-:W-:-:S04]  /*c940*/  ISETP.GT.AND P6, PT, R8, 0x1, PT ;  /* 0x000000010800780c */ /* 0x000fc80003fc4270 */
[----:B------:R1:W-:Y:S01]  /*c950*/  @P4 STG.E.U16 desc[UR12][R4.64], R26 ;  /* 0x0000001a04004986 */ /* 0x0003e2000c10150c */
[----:B------:R-:W-:-:S05]  /*c960*/  IADD3 R10, P4, R11, R56, RZ ;  /* 0x000000380b0a7210 */ /* 0x000fca0007f9e0ff */
[----:B------:R-:W-:Y:S01]  /*c970*/  IMAD.X R11, R15, 0x1, R57, P4 ;  /* 0x000000010f0b7824 */ /* 0x000fe200020e0639 */
[----:B------:R-:W-:Y:S02]  /*c980*/  ISETP.GT.AND P4, PT, R7, 0xc8, P6 ;  /* 0x000000c80700780c */ /* 0x000fe40003784270 */
[----:B------:R-:W-:-:S11]  /*c990*/  ISETP.GT.AND P6, PT, R8, 0x8, PT ;  /* 0x000000080800780c */ /* 0x000fd60003fc4270 */
[----:B------:R3:W-:Y:S01]  /*c9a0*/  @P4 STG.E.U16 desc[UR12][R10.64], R27 ;  /* 0x0000001b0a004986 */ /* 0x0007e2000c10150c */
[----:B--2---:R-:W-:-:S05]  /*c9b0*/  IADD3 R12, P4, R21, R2, RZ ;  /* 0x00000002150c7210 */ /* 0x004fca0007f9e0ff */
[----:B------:R-:W-:Y:S01]  /*c9c0*/  IMAD.X R13, R15, 0x1, R3, P4 ;  /* 0x000000010f0d7824 */ /* 0x000fe200020e0603 */
[----:B------:R-:W-:Y:S02]  /*c9d0*/  ISETP.GT.AND P4, PT, R7, 0xc0, P6 ;  /* 0x000000c00700780c */ /* 0x000fe40003784270 */
[----:B------:R-:W-:-:S11]  /*c9e0*/  ISETP.GT.AND P6, PT, R8, 0x9, PT ;  /* 0x000000090800780c */ /* 0x000fd60003fc4270 */
[----:B------:R-:W-:Y:S01]  /*c9f0*/  @P4 STG.E.U16 desc[UR12][R62.64], R28 ;  /* 0x0000001c3e004986 */ /* 0x000fe2000c10150c */
[----:B------:R-:W-:-:S05]  /*ca00*/  IADD3 R24, P4, R23, R2, RZ ;  /* 0x0000000217187210 */ /* 0x000fca0007f9e0ff */
[----:B0-----:R-:W-:Y:S01]  /*ca10*/  IMAD.X R25, R15, 0x1, R3, P4 ;  /* 0x000000010f197824 */ /* 0x001fe200020e0603 */
[----:B------:R-:W-:-:S13]  /*ca20*/  ISETP.GT.AND P4, PT, R7, 0xc0, P6 ;  /* 0x000000c00700780c */ /* 0x000fda0003784270 */
[----:B------:R-:W-:Y:S01]  /*ca30*/  @P4 STG.E.U16 desc[UR12][R60.64], R29 ;  /* 0x0000001d3c004986 */ /* 0x000fe2000c10150c */
[----:B-1----:R-:W-:-:S05]  /*ca40*/  IADD3 R4, P4, R17, R56, RZ ;  /* 0x0000003811047210 */ /* 0x002fca0007f9e0ff */
[----:B------:R-:W-:Y:S01]  /*ca50*/  IMAD.X R5, R15, 0x1, R57, P4 ;  /* 0x000000010f057824 */ /* 0x000fe200020e0639 */
[----:B------:R-:W-:-:S04]  /*ca60*/  ISETP.GT.AND P4, PT, R8, 0x8, PT ;  /* 0x000000080800780c */ /* 0x000fc80003f84270 */
[----:B------:R-:W-:-:S13]  /*ca70*/  ISETP.GT.AND P4, PT, R7, 0xc8, P4 ;  /* 0x000000c80700780c */ /* 0x000fda0002784270 */
[----:B------:R0:W-:Y:S01]  /*ca80*/  @P4 STG.E.U16 desc[UR12][R4.64], R30 ;  /* 0x0000001e04004986 */ /* 0x0001e2000c10150c */
[----:B---3--:R-:W-:-:S05]  /*ca90*/  IADD3 R10, P4, R19, R56, RZ ;  /* 0x00000038130a7210 */ /* 0x008fca0007f9e0ff */
[----:B------:R-:W-:Y:S01]  /*caa0*/  IMAD.X R11, R15, 0x1, R57, P4 ;  /* 0x000000010f0b7824 */ /* 0x000fe200020e0639 */
[----:B------:R-:W-:Y:S02]  /*cab0*/  ISETP.GT.AND P4, PT, R7, 0xc8, P6 ;  /* 0x000000c80700780c */ /* 0x000fe40003784270 */
[----:B------:R-:W-:-:S11]  /*cac0*/  ISETP.GT.AND P6, PT, R8, 0x10, PT ;  /* 0x000000100800780c */ /* 0x000fd60003fc4270 */
[----:B------:R1:W-:Y:S01]  /*cad0*/  @P4 STG.E.U16 desc[UR12][R10.64], R31 ;  /* 0x0000001f0a004986 */ /* 0x0003e2000c10150c */
[----:B------:R-:W-:-:S05]  /*cae0*/  IADD3 R16, P4, R89, R2, RZ ;  /* 0x0000000259107210 */ /* 0x000fca0007f9e0ff */
[----:B------:R-:W-:Y:S01]  /*caf0*/  IMAD.X R17, R15, 0x1, R3, P4 ;  /* 0x000000010f117824 */ /* 0x000fe200020e0603 */
[----:B------:R-:W-:Y:S02]  /*cb00*/  ISETP.GT.AND P4, PT, R7, 0xc0, P6 ;  /* 0x000000c00700780c */ /* 0x000fe40003784270 */
[----:B------:R-:W-:-:S11]  /*cb10*/  ISETP.GT.AND P6, PT, R8, 0x11, PT ;  /* 0x000000110800780c */ /* 0x000fd60003fc4270 */
[----:B------:R2:W-:Y:S01]  /*cb20*/  @P4 STG.E.U16 desc[UR12][R12.64], R32 ;  /* 0x000000200c004986 */ /* 0x0005e2000c10150c */
[----:B------:R-:W-:-:S05]  /*cb30*/  IADD3 R18, P4, R91, R2, RZ ;  /* 0x000000025b127210 */ /* 0x000fca0007f9e0ff */
[----:B------:R-:W-:Y:S01]  /*cb40*/  IMAD.X R19, R15, 0x1, R3, P4 ;  /* 0x000000010f137824 */ /* 0x000fe200020e0603 */
[----:B------:R-:W-:-:S13]  /*cb50*/  ISETP.GT.AND P4, PT, R7, 0xc0, P6 ;  /* 0x000000c00700780c */ /* 0x000fda0003784270 */
[----:B------:R-:W-:Y:S01]  /*cb60*/  @P4 STG.E.U16 desc[UR12][R24.64], R33 ;  /* 0x0000002118004986 */ /* 0x000fe2000c10150c */
[----:B0-----:R-:W-:-:S05]  /*cb70*/  IADD3 R4, P4, R21, R56, RZ ;  /* 0x0000003815047210 */ /* 0x001fca0007f9e0ff */
[----:B------:R-:W-:Y:S01]  /*cb80*/  IMAD.X R5, R15, 0x1, R57, P4 ;  /* 0x000000010f057824 */ /* 0x000fe200020e0639 */
[----:B------:R-:W-:-:S04]  /*cb90*/  ISETP.GT.AND P4, PT, R8, 0x10, PT ;  /* 0x000000100800780c */ /* 0x000fc80003f84270 */
[----:B------:R-:W-:-:S13]  /*cba0*/  ISETP.GT.AND P4, PT, R7, 0xc8, P4 ;  /* 0x000000c80700780c */ /* 0x000fda0002784270 */
[----:B------:R0:W-:Y:S01]  /*cbb0*/  @P4 STG.E.U16 desc[UR12][R4.64], R34 ;  /* 0x0000002204004986 */ /* 0x0001e2000c10150c */
[----:B-1----:R-:W-:-:S05]  /*cbc0*/  IADD3 R10, P4, R23, R56, RZ ;  /* 0x00000038170a7210 */ /* 0x002fca0007f9e0ff */
        /* <DEDUP_REMOVED lines=28> */
[----:B0-----:R-:W-:-:S05]  /*cd90*/  IADD3 R4, P4, R95, R56, RZ ;  /* 0x000000385f047210 */ /* 0x001fca0007f9e0ff */
[----:B------:R-:W-:Y:S01]  /*cda0*/  IMAD.X R5, R15, 0x1, R57, P4 ;  /* 0x000000010f057824 */ /* 0x000fe200020e0639 */
[----:B------:R-:W-:-:S13]  /*cdb0*/  ISETP.GT.AND P4, PT, R7, 0xc0, P6 ;  /* 0x000000c00700780c */ /* 0x000fda0003784270 */
[----:B------:R-:W-:Y:S01]  /*cdc0*/  @P4 STG.E.U16 desc[UR12][R20.64], R41 ;  /* 0x0000002914004986 */ /* 0x000fe2000c10150c */
[----:B------:R-:W-:-:S04]  /*cdd0*/  ISETP.GT.AND P4, PT, R8, 0x20, PT ;  /* 0x000000200800780c */ /* 0x000fc80003f84270 */
[----:B------:R-:W-:-:S13]  /*cde0*/  ISETP.GT.AND P4, PT, R7, 0xc8, P4 ;  /* 0x000000c80700780c */ /* 0x000fda0002784270 */
[----:B------:R-:W-:Y:S01]  /*cdf0*/  @P4 STG.E.U16 desc[UR12][R16.64], R42 ;  /* 0x0000002a10004986 */ /* 0x000fe2000c10150c */
[----:B------:R-:W-:Y:S02]  /*ce00*/  ISETP.GT.AND P4, PT, R7, 0xc8, P6 ;  /* 0x000000c80700780c */ /* 0x000fe40003784270 */
[----:B------:R-:W-:-:S11]  /*ce10*/  ISETP.GT.AND P6, PT, R8, 0x28, PT ;  /* 0x000000280800780c */ /* 0x000fd60003fc4270 */
[----:B------:R0:W-:Y:S01]  /*ce20*/  @P4 STG.E.U16 desc[UR12][R4.64], R43 ;  /* 0x0000002b04004986 */ /* 0x0001e2000c10150c */
[----:B------:R-:W-:-:S05]  /*ce30*/  IADD3 R8, P4, R97, R2, RZ ;  /* 0x0000000261087210 */ /* 0x000fca0007f9e0ff */
[----:B------:R-:W-:Y:S01]  /*ce40*/  IMAD.X R9, R15, 0x1, R3, P4 ;  /* 0x000000010f097824 */ /* 0x000fe200020e0603 */
[C---:B------:R-:W-:Y:S02]  /*ce50*/  ISETP.GT.AND P4, PT, R7.reuse, 0xc0, P6 ;  /* 0x000000c00700780c */ /* 0x040fe40003784270 */
[----:B------:R-:W-:-:S11]  /*ce60*/  ISETP.GT.AND P6, PT, R7, 0xc8, P6 ;  /* 0x000000c80700780c */ /* 0x000fd600037c4270 */
[----:B------:R2:W-:Y:S01]  /*ce70*/  @P4 STG.E.U16 desc[UR12][R8.64], R44 ;  /* 0x0000002c08004986 */ /* 0x0005e2000c10150c */
[----:B-1----:R-:W-:-:S05]  /*ce80*/  IADD3 R10, P4, R99, R2, RZ ;  /* 0x00000002630a7210 */ /* 0x002fca0007f9e0ff */
[----:B------:R-:W-:Y:S01]  /*ce90*/  IMAD.X R11, R15, 0x1, R3, P4 ;  /* 0x000000010f0b7824 */ /* 0x000fe200020e0603 */
[C---:B------:R-:W-:Y:S02]  /*cea0*/  ISETP.GT.AND P4, PT, R7.reuse, 0xc0, P5 ;  /* 0x000000c00700780c */ /* 0x040fe40002f84270 */
[----:B------:R-:W-:-:S11]  /*ceb0*/  ISETP.GT.AND P5, PT, R7, 0xc8, P5 ;  /* 0x000000c80700780c */ /* 0x000fd60002fa4270 */
[----:B------:R1:W-:Y:S01]  /*cec0*/  @P4 STG.E.U16 desc[UR12][R10.64], R45 ;  /* 0x0000002d0a004986 */ /* 0x0003e2000c10150c */
[----:B0-----:R-:W-:-:S05]  /*ced0*/  IADD3 R4, P4, R97, R56, RZ ;  /* 0x0000003861047210 */ /* 0x001fca0007f9e0ff */
[----:B------:R-:W-:Y:S01]  /*cee0*/  IMAD.X R5, R15, 0x1, R57, P4 ;  /* 0x000000010f057824 */ /* 0x000fe200020e0639 */
[----:B--2---:R-:W-:-:S04]  /*cef0*/  IADD3 R8, P4, R99, R56, RZ ;  /* 0x0000003863087210 */ /* 0x004fc80007f9e0ff */
[----:B------:R0:W-:Y:S01]  /*cf00*/  @P6 STG.E.U16 desc[UR12][R4.64], R46 ;  /* 0x0000002e04006986 */ /* 0x0001e2000c10150c */
[----:B------:R-:W-:Y:S01]  /*cf10*/  IMAD.X R9, R15, 0x1, R57, P4 ;  /* 0x000000010f097824 */ /* 0x000fe200020e0639 */
[----:B-1----:R-:W-:Y:S02]  /*cf20*/  IADD3 R10, P6, R101, R2, RZ ;  /* 0x00000002650a7210 */ /* 0x002fe40007fde0ff */
[C---:B------:R-:W-:Y:S02]  /*cf30*/  ISETP.GT.AND P4, PT, R7.reuse, 0xc0, P1 ;  /* 0x000000c00700780c */ /* 0x040fe40000f84270 */
[----:B------:R1:W-:Y:S01]  /*cf40*/  @P5 STG.E.U16 desc[UR12][R8.64], R47 ;  /* 0x0000002f08005986 */ /* 0x0003e2000c10150c */
[----:B------:R-:W-:Y:S01]  /*cf50*/  ISETP.GT.AND P5, PT, R7, 0xc0, P3 ;  /* 0x000000c00700780c */ /* 0x000fe20001fa4270 */
[----:B------:R-:W-:Y:S01]  /*cf60*/  IMAD.X R11, R15, 0x1, R3, P6 ;  /* 0x000000010f0b7824 */ /* 0x000fe200030e0603 */
[C---:B------:R-:W-:Y:S02]  /*cf70*/  ISETP.GT.AND P3, PT, R7.reuse, 0xc8, P3 ;  /* 0x000000c80700780c */ /* 0x040fe40001f64270 */
[----:B------:R-:W-:-:S02]  /*cf80*/  ISETP.GT.AND P1, PT, R7, 0xc8, P1 ;  /* 0x000000c80700780c */ /* 0x000fc40000f24270 */
[----:B0-----:R-:W-:-:S05]  /*cf90*/  IADD3 R4, P6, R103, R2, RZ ;  /* 0x0000000267047210 */ /* 0x001fca0007fde0ff */
[----:B------:R-:W-:Y:S01]  /*cfa0*/  IMAD.X R5, R15, 0x1, R3, P6 ;  /* 0x000000010f057824 */ /* 0x000fe200030e0603 */
[-C--:B------:R-:W-:Y:S01]  /*cfb0*/  IADD3 R12, P6, R103, R56.reuse, RZ ;  /* 0x00000038670c7210 */ /* 0x080fe20007fde0ff */
[----:B------:R-:W-:Y:S01]  /*cfc0*/  @P5 STG.E.U16 desc[UR12][R10.64], R48 ;  /* 0x000000300a005986 */ /* 0x000fe2000c10150c */
[----:B-1----:R-:W-:-:S03]  /*cfd0*/  IADD3 R8, P5, R101, R56, RZ ;  /* 0x0000003865087210 */ /* 0x002fc60007fbe0ff */
[C-C-:B------:R-:W-:Y:S01]  /*cfe0*/  IMAD.X R13, R15.reuse, 0x1, R57.reuse, P6 ;  /* 0x000000010f0d7824 */ /* 0x140fe200030e0639 */
[----:B------:R0:W-:Y:S01]  /*cff0*/  @P4 STG.E.U16 desc[UR12][R4.64], R49 ;  /* 0x0000003104004986 */ /* 0x0001e2000c10150c */
[----:B------:R-:W-:Y:S01]  /*d000*/  IMAD.X R9, R15, 0x1, R57, P5 ;  /* 0x000000010f097824 */ /* 0x000fe200028e0639 */
[C---:B------:R-:W-:Y:S02]  /*d010*/  ISETP.GT.AND P4, PT, R7.reuse, 0xc0, P2 ;  /* 0x000000c00700780c */ /* 0x040fe40001784270 */
[C---:B------:R-:W-:Y:S02]  /*d020*/  ISETP.GT.AND P5, PT, R7.reuse, 0xc0, P0 ;  /* 0x000000c00700780c */ /* 0x040fe400007a4270 */
[C---:B------:R-:W-:Y:S01]  /*d030*/  ISETP.GT.AND P2, PT, R7.reuse, 0xc8, P2 ;  /* 0x000000c80700780c */ /* 0x040fe20001744270 */
[----:B------:R1:W-:Y:S01]  /*d040*/  @P3 STG.E.U16 desc[UR12][R8.64], R50 ;  /* 0x0000003208003986 */ /* 0x0003e2000c10150c */
[----:B------:R-:W-:Y:S02]  /*d050*/  ISETP.GT.AND P0, PT, R7, 0xc8, P0 ;  /* 0x000000c80700780c */ /* 0x000fe40000704270 */
[C---:B------:R-:W-:Y:S01]  /*d060*/  IADD3 R6, P3, R105.reuse, R56, RZ ;  /* 0x0000003869067210 */ /* 0x040fe20007f7e0ff */
[----:B------:R1:W-:Y:S01]  /*d070*/  @P1 STG.E.U16 desc[UR12][R12.64], R51 ;  /* 0x000000330c001986 */ /* 0x0003e2000c10150c */
[----:B0-----:R-:W-:-:S02]  /*d080*/  IADD3 R4, P6, R105, R2, RZ ;  /* 0x0000000269047210 */ /* 0x001fc40007fde0ff */
[----:B------:R-:W-:Y:S01]  /*d090*/  IADD3 R2, P1, R107, R2, RZ ;  /* 0x000000026b027210 */ /* 0x000fe20007f3e0ff */
[C---:B------:R-:W-:Y:S02]  /*d0a0*/  IMAD.X R7, R15.reuse, 0x1, R57, P3 ;  /* 0x000000010f077824 */ /* 0x040fe400018e0639 */
[--C-:B------:R-:W-:Y:S01]  /*d0b0*/  IMAD.X R5, R15, 0x1, R3.reuse, P6 ;  /* 0x000000010f057824 */ /* 0x100fe200030e0603 */
[----:B------:R-:W-:Y:S01]  /*d0c0*/  IADD3 R10, P6, R107, R56, RZ ;  /* 0x000000386b0a7210 */ /* 0x000fe20007fde0ff */
[----:B------:R-:W-:-:S03]  /*d0d0*/  IMAD.X R3, R15, 0x1, R3, P1 ;  /* 0x000000010f037824 */ /* 0x000fc600008e0603 */
[----:B------:R1:W-:Y:S04]  /*d0e0*/  @P4 STG.E.U16 desc[UR12][R4.64], R52 ;  /* 0x0000003404004986 */ /* 0x0003e8000c10150c */
[----:B------:R1:W-:Y:S04]  /*d0f0*/  @P5 STG.E.U16 desc[UR12][R2.64], R53 ;  /* 0x0000003502005986 */ /* 0x0003e8000c10150c */
[----:B------:R1:W-:Y:S01]  /*d100*/  @P2 STG.E.U16 desc[UR12][R6.64], R54 ;  /* 0x0000003606002986 */ /* 0x0003e2000c10150c */
[----:B------:R-:W-:Y:S05]  /*d110*/  @!P0 EXIT ;  /* 0x000000000000894d */ /* 0x000fea0003800000 */
[----:B------:R-:W-:Y:S01]  /*d120*/  F2FP.F16.F32.PACK_AB R0, RZ, R0 ;  /* 0x00000000ff00723e */ /* 0x000fe200000000ff */
[----:B------:R-:W-:-:S05]  /*d130*/  IMAD.X R11, R15, 0x1, R57, P6 ;  /* 0x000000010f0b7824 */ /* 0x000fca00030e0639 */
[----:B------:R-:W-:Y:S01]  /*d140*/  STG.E.U16 desc[UR12][R10.64], R0 ;  /* 0x000000000a007986 */ /* 0x000fe2000c10150c */
[----:B------:R-:W-:Y:S05]  /*d150*/  EXIT ;  /* 0x000000000000794d */ /* 0x000fea0003800000 */
.L_x_13:
[----:B------:R-:W-:-:S13]  /*d160*/  ISETP.NE.AND P0, PT, R10, RZ, PT ;  /* 0x000000ff0a00720c */ /* 0x000fda0003f05270 */
[----:B------:R-:W-:Y:S05]  /*d170*/  @P0 EXIT ;  /* 0x000000000000094d */ /* 0x000fea0003800000 */
[----:B------:R-:W-:-:S13]  /*d180*/  ELECT P0, URZ, PT ;  /* 0x00000000003f782f */ /* 0x000fda0003800000 */
[----:B------:R-:W-:Y:S05]  /*d190*/  @!P0 BRA `(.L_x_248) ;  /* 0x0000000800188947 */ /* 0x000fea0003800000 */
[----:B------:R-:W-:-:S13]  /*d1a0*/  ISETP.GE.AND P0, PT, R12, 0x1, PT ;  /* 0x000000010c00780c */ /* 0x000fda0003f06270 */
[----:B------:R-:W-:Y:S05]  /*d1b0*/  @!P0 BRA `(.L_x_248) ;  /* 0x0000000800108947 */ /* 0x000fea0003800000 */
[----:B---3-5:R-:W0:Y:S01]  /*d1c0*/  S2R R2, SR_CgaCtaId ;  /* 0x0000000000027919 */ /* 0x028e220000008800 */
[----:B------:R-:W1:Y:S01]  /*d1d0*/  LDC.64 R10, c[0x0][0x4f8] ;  /* 0x00013e00ff0a7b82 */ /* 0x000e620000000a00 */
[----:B------:R-:W-:Y:S01]  /*d1e0*/  ULDC.64 UR4, c[0x0][0x4c0] ;  /* 0x0001300000047ab9 */ /* 0x000fe20000000a00 */
[----:B------:R-:W-:Y:S01]  /*d1f0*/  LOP3.LUT P0, RZ, R13, 0x1f, RZ, 0xc0, !PT ;  /* 0x0000001f0dff7812 */ /* 0x000fe2000780c0ff */
[----:B------:R-:W-:Y:S01]  /*d200*/  IMAD.SHL.U32 R14, R14, 0x100, RZ ;  /* 0x000001000e0e7824 */ /* 0x000fe200078e00ff */
[----:B------:R-:W-:Y:S01]  /*d210*/  ISETP.NE.AND P2, PT, R18, RZ, PT ;  /* 0x000000ff1200720c */ /* 0x000fe20003f45270 */
[----:B------:R-:W-:Y:S01]  /*d220*/  IMAD.SHL.U32 R16, R16, 0x40, RZ ;  /* 0x0000004010107824 */ /* 0x000fe200078e00ff */
[----:B------:R-:W-:Y:S01]  /*d230*/  ISETP.NE.OR P0, PT, R18, RZ, !P0 ;  /* 0x000000ff1200720c */ /* 0x000fe20004705670 */
[----:B------:R-:W-:Y:S01]  /*d240*/  IMAD.MOV.U32 R4, RZ, RZ, R8 ;  /* 0x000000ffff047224 */ /* 0x000fe200078e0008 */
[----:B--2---:R-:W2:Y:S01]  /*d250*/  LDC R0, c[0x0][0x500] ;  /* 0x00014000ff007b82 */ /* 0x004ea20000000800 */
[----:B------:R-:W-:Y:S01]  /*d260*/  LOP3.LUT R17, R6, 0x2, RZ, 0xfc, !PT ;  /* 0x0000000206117812 */ /* 0x000fe200078efcff */
[----:B------:R-:W-:-:S02]  /*d270*/  IMAD.MOV.U32 R19, RZ, RZ, RZ ;  /* 0x000000ffff137224 */ /* 0x000fc400078e00ff */
[C---:B------:R-:W-:Y:S02]  /*d280*/  VIADD R13, R14.reuse, 0x80 ;  /* 0x000000800e0d7836 */ /* 0x040fe40000000000 */
[----:B------:R-:W-:Y:S02]  /*d290*/  VIADD R15, R14, 0xc0 ;  /* 0x000000c00e0f7836 */ /* 0x000fe40000000000 */
[----:B-1----:R-:W-:Y:S01]  /*d2a0*/  IMAD R9, R5, UR4, R10 ;  /* 0x0000000405097c24 */ /* 0x002fe2000f8e020a */
[----:B------:R-:W-:Y:S01]  /*d2b0*/  ULDC UR4, c[0x0][0x4c8] ;  /* 0x0001320000047ab9 */ /* 0x000fe20000000800 */
[----:B------:R-:W-:Y:S02]  /*d2c0*/  IMAD R152, R152, UR5, R11 ;  /* 0x0000000598987c24 */ /* 0x000fe4000f8e020b */
[----:B------:R-:W-:Y:S02]  /*d2d0*/  IMAD.MOV.U32 R5, RZ, RZ, RZ ;  /* 0x000000ffff057224 */ /* 0x000fe400078e00ff */
[----:B------:R-:W-:-:S02]  /*d2e0*/  VIADD R11, R14, 0x40 ;  /* 0x000000400e0b7836 */ /* 0x000fc40000000000 */
[----:B--2---:R-:W-:Y:S02]  /*d2f0*/  IMAD R12, R3, UR4, R0 ;  /* 0x00000004030c7c24 */ /* 0x004fe4000f8e0200 */
[C---:B0-----:R-:W-:Y:S02]  /*d300*/  IMAD.SHL.U32 R0, R2.reuse, 0x800, RZ ;  /* 0x0000080002007824 */ /* 0x041fe400078e00ff */
[----:B------:R-:W-:Y:S02]  /*d310*/  IMAD.MOV.U32 R3, RZ, RZ, 0x1 ;  /* 0x00000001ff037424 */ /* 0x000fe400078e00ff */
[----:B------:R-:W-:Y:S01]  /*d320*/  IMAD.SHL.U32 R2, R2, 0x20, RZ ;  /* 0x0000002002027824 */ /* 0x000fe200078e00ff */
[----:B------:R-:W-:-:S07]  /*d330*/  LOP3.LUT R0, R0, 0x800, RZ, 0xc0, !PT ;  /* 0x0000080000007812 */ /* 0x000fce00078ec0ff */
.L_x_252:
[----:B------:R-:W0:Y:S01]  /*d340*/  S2R R10, SR_CgaCtaId ;  /* 0x00000000000a7919 */ /* 0x000e220000008800 */
[----:B------:R-:W-:-:S04]  /*d350*/  MOV R7, 0x400 ;  /* 0x0000040000077802 */ /* 0x000fc80000000f00 */
[----:B0-----:R-:W-:Y:S02]  /*d360*/  LEA R18, R10, R7, 0x18 ;  /* 0x000000070a127211 */ /* 0x001fe400078ec0ff */
[----:B------:R-:W-:-:S03]  /*d370*/  SHF.L.U32 R7, R3, 0x1f, RZ ;  /* 0x0000001f03077819 */ /* 0x000fc600000006ff */
[----:B------:R-:W-:-:S07]  /*d380*/  IMAD R10, R5, 0x8, R18 ;  /* 0x00000008050a7824 */ /* 0x000fce00078e0212 */
.L_x_249:
[----:B0-----:R0:W1:Y:S02]  /*d390*/  SYNCS.PHASECHK.TRANS64.TRYWAIT P1, [R10+URZ+0x32028], R7 ;  /* 0x032028070a0075a7 */ /* 0x001064000802017f */
[----:B-1----:R-:W-:Y:S05]  /*d3a0*/  @!P1 NANOSLEEP.SYNCS 0x989680 ;  /* 0x009896800000995d */ /* 0x002fea0003900000 */
[----:B------:R-:W1:Y:S02]  /*d3b0*/  @!P1 SYNCS.PHASECHK.TRANS64 P1, [R10+URZ+0x32028], R7 ;  /* 0x032028070a0095a7 */ /* 0x000e64000802007f */
[----:B-1----:R-:W-:Y:S05]  /*d3c0*/  @!P1 BRA `(.L_x_249) ;  /* 0xfffffffc00f09947 */ /* 0x002fea000383ffff */
[----:B0-----:R-:W0:Y:S02]  /*d3d0*/  @!P2 LDC R7, c[0x0][0x580] ;  /* 0x00016000ff07ab82 */ /* 0x001e240000000800 */
[----:B0-----:R0:W-:Y:S02]  /*d3e0*/  @!P2 SYNCS.ARRIVE.TRANS64 RZ, [R10+URZ+0x32000], R7 ;  /* 0x032000070affa9a7 */ /* 0x0011e4000800003f */
[----:B0-----:R-:W-:-:S04]  /*d3f0*/  PRMT R7, R17, 0x9910, RZ ;  /* 0x0000991011077816 */ /* 0x001fc800000000ff */
[----:B------:R-:W-:-:S13]  /*d400*/  ISETP.NE.AND P1, PT, R7, 0x2, PT ;  /* 0x000000020700780c */ /* 0x000fda0003f25270 */
[----:B------:R-:W-:Y:S05]  /*d410*/  @P1 BRA `(.L_x_250) ;  /* 0x0000000000041947 */ /* 0x000fea0003800000 */
[----:B------:R-:W-:Y:S01]  /*d420*/  BPT.TRAP 0x1 ;  /* 0x000000040000795c */ /* 0x000fe20000300000 */
.L_x_250:
[----:B------:R-:W-:Y:S05]  /*d430*/  @P0 BRA `(.L_x_251) ;  /* 0x0000000000040947 */ /* 0x000fea0003800000 */
[----:B------:R-:W-:Y:S01]  /*d440*/  BPT.TRAP 0x1 ;  /* 0x000000040000795c */ /* 0x000fe20000300000 */
.L_x_251:
[----:B------:R-:W-:Y:S01]  /*d450*/  R2UR UR7, R19 ;  /* 0x00000000130772ca */ /* 0x000fe200000e0000 */
[----:B------:R-:W-:Y:S01]  /*d460*/  ULDC UR29, c[0x0][0x490] ;  /* 0x00012400001d7ab9 */ /* 0x000fe20000000800 */
[----:B------:R-:W-:Y:S01]  /*d470*/  R2UR UR22, R2 ;  /* 0x00000000021672ca */ /* 0x000fe200000e0000 */
[----:B------:R-:W-:Y:S01]  /*d480*/  UISETP.NE.AND UP0, UPT, UR29, 0x1, UPT ;  /* 0x000000011d00788c */ /* 0x000fe2000bf05270 */
[----:B------:R-:W-:Y:S01]  /*d490*/  R2UR UR14, R10 ;  /* 0x000000000a0e72ca */ /* 0x000fe200000e0000 */
[----:B------:R-:W-:Y:S01]  /*d4a0*/  ULDC UR10, c[0x0][0x49c] ;  /* 0x00012700000a7ab9 */ /* 0x000fe20000000800 */
[----:B------:R-:W-:Y:S01]  /*d4b0*/  IMAD R7, R5, 0x1000, R0 ;  /* 0x0000100005077824 */ /* 0x000fe200078e0200 */
[----:B------:R-:W-:Y:S01]  /*d4c0*/  UISETP.NE.AND UP1, UPT, UR10, 0x1, UPT ;  /* 0x000000010a00788c */ /* 0x000fe2000bf25270 */
[----:B------:R-:W-:Y:S01]  /*d4d0*/  R2UR UR26, R11 ;  /* 0x000000000b1a72ca */ /* 0x000fe200000e0000 */
[----:B------:R-:W-:Y:S01]  /*d4e0*/  ULDC UR37, c[0x0][0x4a8] ;  /* 0x00012a0000257ab9 */ /* 0x000fe20000000800 */
[----:B------:R-:W-:Y:S01]  /*d4f0*/  IMAD R7, R7, 0x2, R18 ;  /* 0x0000000207077824 */ /* 0x000fe200078e0212 */
[----:B------:R-:W-:Y:S01]  /*d500*/  ULDC.64 UR38, c[0x0][0x198] ;  /* 0x0000660000267ab9 */ /* 0x000fe20000000a00 */
[----:B------:R-:W-:Y:S01]  /*d510*/  ULDC UR36, c[0x0][0x4cc] ;  /* 0x0001330000247ab9 */ /* 0x000fe20000000800 */
[----:B------:R-:W-:Y:S01]  /*d520*/  USHF.L.U32 UR7, UR7, 0x6, URZ ;  /* 0x0000000607077899 */ /* 0x000fe2000800063f */
[C---:B------:R-:W-:Y:S01]  /*d530*/  ISETP.GT.AND P3, PT, R4.reuse, 0x1, PT ;  /* 0x000000010400780c */ /* 0x040fe20003f64270 */
[----:B------:R-:W-:Y:S01]  /*d540*/  @UP0 ULDC UR4, c[0x0][0x494] ;  /* 0x0001250000040ab9 */ /* 0x000fe20000000800 */
[----:B------:R-:W-:Y:S01]  /*d550*/  @UP0 ULDC UR6, c[0x0][0x498] ;  /* 0x0001260000060ab9 */ /* 0x000fe20000000800 */
[----:B------:R-:W-:Y:S01]  /*d560*/  ULOP3.LUT UR22, UR7, 0x20, UR22, 0xf8, !UPT ;  /* 0x0000002007167892 */ /* 0x000fe2000f8ef816 */
[----:B------:R-:W-:Y:S01]  /*d570*/  VIADD R4, R4, 0xffffffff ;  /* 0xffffffff04047836 */ /* 0x000fe20000000000 */
[----:B------:R-:W-:Y:S01]  /*d580*/  @UP1 ULDC.64 UR8, c[0x0][0x4a0] ;  /* 0x0001280000081ab9 */ /* 0x000fe20000000a00 */
[----:B------:R-:W-:Y:S01]  /*d590*/  UIADD3 UR28, UP2, UR38, 0x1f0, URZ ;  /* 0x000001f0261c7890 */ /* 0x000fe2000ff5e03f */
[----:B------:R-:W-:Y:S01]  /*d5a0*/  VIADD R19, R19, 0x1 ;  /* 0x0000000113137836 */ /* 0x000fe20000000000 */
[----:B------:R-:W-:-:S02]  /*d5b0*/  UIMAD.WIDE.U32 UR4, UR22, UR4, URZ ;  /* 0x00000004160472a5 */ /* 0x000fc4000f8e003f */
[----:B------:R-:W-:Y:S01]  /*d5c0*/  UMOV UR11, UR22 ;  /* 0x00000016000b7c82 */ /* 0x000fe20008000000 */
[----:B------:R-:W-:Y:S01]  /*d5d0*/  ULDC UR40, c[0x0][0x4ec] ;  /* 0x00013b0000287ab9 */ /* 0x000fe20000000800 */
[----:B------:R-:W-:Y:S01]  /*d5e0*/  @UP0 USHF.R.U32.HI UR11, URZ, UR6, UR5 ;  /* 0x000000063f0b0299 */ /* 0x000fe20008011605 */
[C---:B------:R-:W-:Y:S01]  /*d5f0*/  R2UR UR6, R5.reuse ;  /* 0x00000000050672ca */ /* 0x040fe200000e0000 */
[----:B------:R-:W-:Y:S01]  /*d600*/  UISETP.NE.AND UP0, UPT, UR37, 0x1, UPT ;  /* 0x000000012500788c */ /* 0x000fe2000bf05270 */
[----:B------:R-:W-:Y:S01]  /*d610*/  VIADD R5, R5, 0x1 ;  /* 0x0000000105057836 */ /* 0x000fe20000000000 */
[----:B------:R-:W-:Y:S02]  /*d620*/  UIMAD.WIDE.U32 UR4, UR11, UR8, URZ ;  /* 0x000000080b0472a5 */ /* 0x000fe4000f8e003f */
[----:B------:R-:W-:Y:S02]  /*d630*/  UIADD3 UR18, -UR11, URZ, URZ ;  /* 0x0000003f0b127290 */ /* 0x000fe4000fffe13f */
[----:B------:R-:W-:Y:S01]  /*d640*/  UMOV UR15, UR11 ;  /* 0x0000000b000f7c82 */ /* 0x000fe20008000000 */
[----:B------:R-:W-:Y:S01]  /*d650*/  @UP1 USHF.R.U32.HI UR15, URZ, UR9, UR5 ;  /* 0x000000093f0f1299 */ /* 0x000fe20008011605 */
[----:B------:R-:W-:Y:S01]  /*d660*/  ISETP.NE.AND P1, PT, R5, 0x5, PT ;  /* 0x000000050500780c */ /* 0x000fe20003f25270 */
[----:B------:R-:W-:Y:S01]  /*d670*/  UIADD3 UR5, UR14, 0x32000, URZ ;  /* 0x000320000e057890 */ /* 0x000fe2000fffe03f */
[----:B------:R-:W-:Y:S01]  /*d680*/  R2UR UR14, R7 ;  /* 0x00000000070e72ca */ /* 0x000fe200000e0000 */
[----:B------:R-:W-:Y:S01]  /*d690*/  IMAD.U32 R7, R152, 0x20, R9 ;  /* 0x0000002098077824 */ /* 0x000fe200078e0009 */
[----:B------:R-:W-:Y:S01]  /*d6a0*/  R2UR UR4, R18 ;  /* 0x00000000120472ca */ /* 0x000fe200000e0000 */
[----:B------:R-:W-:Y:S01]  /*d6b0*/  @UP0 ULDC UR34, c[0x0][0x4ac] ;  /* 0x00012b0000220ab9 */ /* 0x000fe20000000800 */
[----:B------:R-:W-:Y:S01]  /*d6c0*/  UIADD3 UR32, UP1, UR38, 0xf0, URZ ;  /* 0x000000f026207890 */ /* 0x000fe2000ff3e03f */
[----:B------:R-:W-:Y:S01]  /*d6d0*/  IMAD.U32 R7, R12, 0x400, R7 ;  /* 0x000004000c077824 */ /* 0x000fe200078e0007 */
[----:B------:R-:W-:Y:S01]  /*d6e0*/  UIMAD.WIDE.U32 UR34, UR15, UR34, URZ ;  /* 0x000000220f2272a5 */ /* 0x000fe2000f8e003f */
[----:B------:R-:W-:Y:S01]  /*d6f0*/  SEL R10, RZ, 0x1, P1 ;  /* 0x00000001ff0a7807 */ /* 0x000fe20000800000 */
[----:B------:R-:W-:Y:S01]  /*d700*/  @UP0 ULDC UR42, c[0x0][0x4b0] ;  /* 0x00012c00002a0ab9 */ /* 0x000fe20000000800 */
[----:B------:R-:W-:Y:S01]  /*d710*/  UIMAD UR29, UR29, UR18, UR22 ;  /* 0x000000121d1d72a4 */ /* 0x000fe2000f8e0216 */
[----:B------:R-:W-:Y:S01]  /*d720*/  R2UR UR41, R7 ;  /* 0x00000000072972ca */ /* 0x000fe200000e0000 */
[----:B------:R-:W-:Y:S01]  /*d730*/  IMAD.MOV.U32 R7, RZ, RZ, 0x3 ;  /* 0x00000003ff077424 */ /* 0x000fe200078e00ff */
[----:B------:R-:W-:Y:S01]  /*d740*/  UIADD3.X UR33, URZ, UR39, URZ, UP1, !UPT ;  /* 0x000000273f217290 */ /* 0x000fe20008ffe43f */
[----:B------:R-:W-:Y:S01]  /*d750*/  R2UR UR22, R13 ;  /* 0x000000000d1672ca */ /* 0x000fe200000e0000 */
[----:B------:R-:W-:Y:S01]  /*d760*/  UIADD3 UR38, UR14, 0x28000, URZ ;  /* 0x000280000e267890 */ /* 0x000fe2000fffe03f */
[----:B------:R-:W-:Y:S01]  /*d770*/  R2UR UR18, R15 ;  /* 0x000000000f1272ca */ /* 0x000fe200000e0000 */
[----:B------:R-:W-:Y:S01]  /*d780*/  ULEA UR4, UR6, UR4, 0xf ;  /* 0x0000000406047291 */ /* 0x000fe2000f8e783f */
[----:B------:R-:W-:Y:S01]  /*d790*/  R2UR UR6, R14 ;  /* 0x000000000e0672ca */ /* 0x000fe200000e0000 */
[----:B------:R-:W-:Y:S01]  /*d7a0*/  UMOV UR14, UR15 ;  /* 0x0000000f000e7c82 */ /* 0x000fe20008000000 */
[----:B------:R-:W-:Y:S01]  /*d7b0*/  @UP0 USHF.R.U32.HI UR14, URZ, UR42, UR35 ;  /* 0x0000002a3f0e0299 */ /* 0x000fe20008011623 */
[----:B------:R-:W-:Y:S01]  /*d7c0*/  R2UR UR35, R7 ;  /* 0x00000000072372ca */ /* 0x000fe200000e0000 */
[----:B------:R-:W-:Y:S01]  /*d7d0*/  UIMAD UR36, UR29, UR36, UR40 ;  /* 0x000000241d2472a4 */ /* 0x000fe2000f8e0228 */
[----:B------:R-:W-:Y:S01]  /*d7e0*/  R2UR UR40, R16 ;  /* 0x00000000102872ca */ /* 0x000fe200000e0000 */
[----:B------:R-:W-:Y:S01]  /*d7f0*/  UIADD3 UR34, -UR15, URZ, URZ ;  /* 0x0000003f0f227290 */ /* 0x000fe2000fffe13f */
[----:B------:R-:W-:Y:S01]  /*d800*/  LOP3.LUT R3, R3, R10, RZ, 0x3c, !PT ;  /* 0x0000000a03037212 */ /* 0x000fe200078e3cff */
[----:B------:R-:W-:Y:S01]  /*d810*/  UIADD3 UR29, -UR14, URZ, URZ ;  /* 0x0000003f0e1d7290 */ /* 0x000fe2000fffe13f */
[----:B------:R-:W-:Y:S01]  /*d820*/  SEL R5, R5, RZ, P1 ;  /* 0x000000ff05057207 */ /* 0x000fe20000800000 */
[----:B------:R-:W-:-:S02]  /*d830*/  UIMAD UR11, UR10, UR34, UR11 ;  /* 0x000000220a0b72a4 */ /* 0x000fc4000f8e020b */
[----:B------:R-:W-:Y:S01]  /*d840*/  UIMAD UR10, UR37, UR29, UR15 ;  /* 0x0000001d250a72a4 */ /* 0x000fe2000f8e020f */
[----:B------:R-:W-:Y:S01]  /*d850*/  UMOV UR30, 0x0 ;  /* 0x00000000001e7882 */ /* 0x000fe20000000000 */
[----:B------:R-:W-:Y:S01]  /*d860*/  UMOV UR31, 0x10000000 ;  /* 0x10000000001f7882 */ /* 0x000fe20000000000 */
[----:B------:R-:W-:Y:S02]  /*d870*/  UIADD3 UR24, UR4, 0x2000, URZ ;  /* 0x0000200004187890 */ /* 0x000fe4000fffe03f */
[----:B------:R0:W-:Y:S01]  /*d880*/  UTMALDG.2D [UR4], [UR32], desc[UR30] ;  /* 0x00001e04200075b4 */ /* 0x0001e20008009000 */
[----:B------:R-:W-:Y:S01]  /*d890*/  ULDC.64 UR12, c[0x0][0x4d0] ;  /* 0x00013400000c7ab9 */ /* 0x000fe20000000a00 */
[----:B------:R-:W-:Y:S01]  /*d8a0*/  ULDC.64 UR8, c[0x0][0x4f0] ;  /* 0x00013c0000087ab9 */ /* 0x000fe20000000a00 */
[----:B------:R-:W-:Y:S02]  /*d8b0*/  UIADD3 UR20, UR4, 0x4000, URZ ;  /* 0x0000400004147890 */ /* 0x000fe4000fffe03f */
[----:B------:R-:W-:-:S02]  /*d8c0*/  UIADD3 UR16, UR4, 0x6000, URZ ;  /* 0x0000600004107890 */ /* 0x000fc4000fffe03f */
[----:B------:R-:W-:Y:S02]  /*d8d0*/  UIMAD UR12, UR11, UR12, UR8 ;  /* 0x0000000c0b0c72a4 */ /* 0x000fe4000f8e0208 */
[----:B------:R-:W-:Y:S02]  /*d8e0*/  UIMAD UR13, UR10, UR13, UR9 ;  /* 0x0000000d0a0d72a4 */ /* 0x000fe4000f8e0209 */
[----:B------:R-:W-:Y:S01]  /*d8f0*/  UIADD3.X UR29, URZ, UR39, URZ, UP2, !UPT ;  /* 0x000000273f1d7290 */ /* 0x000fe200097fe43f */
[----:B------:R-:W-:Y:S01]  /*d900*/  UMOV UR25, UR5 ;  /* 0x0000000500197c82 */ /* 0x000fe20008000000 */
[----:B------:R-:W-:Y:S01]  /*d910*/  UMOV UR27, UR7 ;  /* 0x00000007001b7c82 */ /* 0x000fe20008000000 */
[----:B------:R-:W-:Y:S01]  /*d920*/  UMOV UR21, UR5 ;  /* 0x0000000500157c82 */ /* 0x000fe20008000000 */
[----:B------:R-:W-:Y:S01]  /*d930*/  UMOV UR23, UR7 ;  /* 0x0000000700177c82 */ /* 0x000fe20008000000 */
[----:B------:R-:W-:Y:S01]  /*d940*/  UMOV UR17, UR5 ;  /* 0x0000000500117c82 */ /* 0x000fe20008000000 */
[----:B------:R-:W-:Y:S01]  /*d950*/  UMOV UR19, UR7 ;  /* 0x0000000700137c82 */ /* 0x000fe20008000000 */
[----:B------:R1:W-:Y:S01]  /*d960*/  UTMALDG.2D [UR24], [UR32], desc[UR30] ;  /* 0x00001e18200075b4 */ /* 0x0003e20008009000 */
[----:B------:R-:W-:Y:S01]  /*d970*/  UMOV UR10, UR40 ;  /* 0x00000028000a7c82 */ /* 0x000fe20008000000 */
[----:B------:R-:W-:Y:S01]  /*d980*/  UMOV UR9, UR5 ;  /* 0x0000000500097c82 */ /* 0x000fe20008000000 */
[----:B0-----:R-:W-:Y:S01]  /*d990*/  UPRMT UR4, UR41, 0x5410, UR35 ;  /* 0x0000541029047896 */ /* 0x001fe20008000023 */
[----:B------:R-:W-:Y:S01]  /*d9a0*/  UMOV UR8, UR38 ;  /* 0x0000002600087c82 */ /* 0x000fe20008000000 */
[----:B------:R-:W-:Y:S01]  /*d9b0*/  UMOV UR11, UR36 ;  /* 0x00000024000b7c82 */ /* 0x000fe20008000000 */
[----:B------:R1:W-:Y:S01]  /*d9c0*/  UTMALDG.2D [UR20], [UR32], desc[UR30] ;  /* 0x00001e14200075b4 */ /* 0x0003e20008009000 */
[----:B------:R1:W-:Y:S05]  /*d9d0*/  UTMALDG.2D [UR16], [UR32], desc[UR30] ;  /* 0x00001e10200075b4 */ /* 0x0003ea0008009000 */
[----:B------:R1:W-:Y:S02]  /*d9e0*/  UTMALDG.5D.IM2COL.MULTICAST [UR8], [UR28], UR4 ;  /* 0x000000081c0073b4 */ /* 0x0003e40008060804 */
[----:B-1----:R-:W-:Y:S05]  /*d9f0*/  @P3 BRA `(.L_x_252) ;  /* 0xfffffff800503947 */ /* 0x002fea000383ffff */
.L_x_248:
[----:B------:R-:W-:Y:S01]  /*da00*/  ISETP.GE.U32.AND P2, PT, R8, 0x5, PT ;  /* 0x000000050800780c */ /* 0x000fe20003f46070 */
[----:B------:R-:W-:Y:S05]  /*da10*/  WARPSYNC.ALL ;  /* 0x0000000000007948 */ /* 0x000fea0003800000 */
[----:B------:R-:W-:-:S07]  /*da20*/  ELECT P1, URZ, PT ;  /* 0x00000000003f782f */ /* 0x000fce0003820000 */
[----:B---3-5:R-:W-:-:S05]  /*da30*/  @P2 IMAD.WIDE.U32 R2, R8, -0x33333333, RZ ;  /* 0xcccccccd08022825 */ /* 0x028fca00078e00ff */
[----:B--2---:R-:W-:-:S04]  /*da40*/  @P2 SHF.R.U32.HI R0, RZ, 0x2, R3 ;  /* 0x00000002ff002819 */ /* 0x004fc80000011603 */
[----:B------:R-:W-:-:S04]  /*da50*/  @P2 LOP3.LUT R0, R0, 0x1, RZ, 0xc0, !PT ;  /* 0x0000000100002812 */ /* 0x000fc800078ec0ff */
[----:B------:R-:W-:Y:S01]  /*da60*/  @P2 ISETP.NE.U32.AND P0, PT, R0, 0x1, PT ;  /* 0x000000010000280c */ /* 0x000fe20003f05070 */
[----:B------:R-:W-:-:S12]  /*da70*/  @!P1 EXIT ;  /* 0x000000000000994d */ /* 0x000fd80003800000 */
[----:B------:R-:W-:Y:S01]  /*da80*/  LOP3.LUT R6, R6, 0x2, RZ, 0xfc, !PT ;  /* 0x0000000206067812 */ /* 0x000fe200078efcff */
[----:B------:R-:W-:Y:S01]  /*da90*/  IMAD.MOV.U32 R0, RZ, RZ, 0x1 ;  /* 0x00000001ff007424 */ /* 0x000fe200078e00ff */
[----:B------:R-:W-:Y:S02]  /*daa0*/  @P2 ISETP.NE.U32.AND.EX P0, PT, RZ, RZ, PT, P0 ;  /* 0x000000ffff00220c */ /* 0x000fe40003f05100 */
[----:B------:R-:W-:Y:S02]  /*dab0*/  ISETP.NE.AND P1, PT, R6, 0x3, PT ;  /* 0x000000030600780c */ /* 0x000fe40003f25270 */
[----:B------:R-:W-:-:S11]  /*dac0*/  @P2 SEL R0, RZ, 0x1, !P0 ;  /* 0x00000001ff002807 */ /* 0x000fd60004000000 */
[----:B------:R-:W-:Y:S05]  /*dad0*/  @!P1 BRA `(.L_x_253) ;  /* 0x0000000000049947 */ /* 0x000fea0003800000 */
[----:B------:R-:W-:Y:S01]  /*dae0*/  BPT.TRAP 0x1 ;  /* 0x000000040000795c */ /* 0x000fe20000300000 */
.L_x_253:
[----:B------:R-:W0:Y:S01]  /*daf0*/  S2R R5, SR_CgaCtaId ;  /* 0x0000000000057919 */ /* 0x000e220000008800 */
[----:B------:R-:W-:Y:S01]  /*db00*/  IMAD.WIDE.U32 R2, R8, -0x33333333, RZ ;  /* 0xcccccccd08027825 */ /* 0x000fe200078e00ff */
[----:B------:R-:W-:-:S04]  /*db10*/  MOV R2, 0x400 ;  /* 0x0000040000027802 */ /* 0x000fc80000000f00 */
[----:B------:R-:W-:-:S05]  /*db20*/  SHF.R.U32.HI R3, RZ, 0x2, R3 ;  /* 0x00000002ff037819 */ /* 0x000fca0000011603 */
[----:B------:R-:W-:Y:S01]  /*db30*/  IMAD R8, R3, -0x5, R8 ;  /* 0xfffffffb03087824 */ /* 0x000fe200078e0208 */
[----:B0-----:R-:W-:Y:S02]  /*db40*/  LEA R2, R5, R2, 0x18 ;  /* 0x0000000205027211 */ /* 0x001fe400078ec0ff */
[----:B------:R-:W-:-:S03]  /*db50*/  SHF.L.U32 R5, R0, 0x1f, RZ ;  /* 0x0000001f00057819 */ /* 0x000fc600000006ff */
[----:B------:R-:W-:-:S04]  /*db60*/  VIADD R3, R2, 0x32028 ;  /* 0x0003202802037836 */ /* 0x000fc80000000000 */
[----:B------:R-:W-:-:S07]  /*db70*/  IMAD R2, R8, 0x8, R3 ;  /* 0x0000000808027824 */ /* 0x000fce00078e0203 */
.L_x_254:
[----:B0-----:R0:W1:Y:S02]  /*db80*/  SYNCS.PHASECHK.TRANS64.TRYWAIT P0, [R2+URZ], R5 ;  /* 0x00000005020075a7 */ /* 0x001064000800017f */
[----:B-1----:R-:W-:Y:S05]  /*db90*/  @!P0 NANOSLEEP.SYNCS 0x989680 ;  /* 0x009896800000895d */ /* 0x002fea0003900000 */
[----:B------:R-:W1:Y:S02]  /*dba0*/  @!P0 SYNCS.PHASECHK.TRANS64 P0, [R2+URZ], R5 ;  /* 0x00000005020085a7 */ /* 0x000e64000800007f */
[----:B-1----:R-:W-:Y:S05]  /*dbb0*/  @!P0 BRA `(.L_x_254) ;  /* 0xfffffffc00f08947 */ /* 0x002fea000383ffff */
[----:B------:R-:W-:-:S05]  /*dbc0*/  VIADD R8, R8, 0x1 ;  /* 0x0000000108087836 */ /* 0x000fca0000000000 */
[----:B------:R-:W-:-:S04]  /*dbd0*/  ISETP.NE.AND P0, PT, R8, 0x5, PT ;  /* 0x000000050800780c */ /* 0x000fc80003f05270 */
[----:B0-----:R-:W-:Y:S02]  /*dbe0*/  SEL R5, RZ, 0x1, P0 ;  /* 0x00000001ff057807 */ /* 0x001fe40000000000 */
[----:B------:R-:W-:Y:S02]  /*dbf0*/  SEL R8, R8, RZ, P0 ;  /* 0x000000ff08087207 */ /* 0x000fe40000000000 */
[----:B------:R-:W-:-:S03]  /*dc00*/  LOP3.LUT R7, R0, R5, RZ, 0x3c, !PT ;  /* 0x0000000500077212 */ /* 0x000fc600078e3cff */
[----:B------:R-:W-:Y:S01]  /*dc10*/  IMAD R0, R8, 0x8, R3 ;  /* 0x0000000808007824 */ /* 0x000fe200078e0203 */
[----:B------:R-:W-:-:S07]  /*dc20*/  SHF.L.U32 R5, R7, 0x1f, RZ ;  /* 0x0000001f07057819 */ /* 0x000fce00000006ff */
.L_x_255:
        /* <DEDUP_REMOVED lines=11> */
.L_x_256:
        /* <DEDUP_REMOVED lines=11> */
.L_x_257:
        /* <DEDUP_REMOVED lines=11> */
.L_x_258:
[----:B0-----:R0:W1:Y:S02]  /*de40*/  SYNCS.PHASECHK.TRANS64.TRYWAIT P0, [R8+URZ], R3 ;  /* 0x00000003080075a7 */ /* 0x001064000800017f */
[----:B-1----:R-:W-:Y:S05]  /*de50*/  @!P0 NANOSLEEP.SYNCS 0x989680 ;  /* 0x009896800000895d */ /* 0x002fea0003900000 */
[----:B------:R-:W1:Y:S02]  /*de60*/  @!P0 SYNCS.PHASECHK.TRANS64 P0, [R8+URZ], R3 ;  /* 0x00000003080085a7 */ /* 0x000e64000800007f */
[----:B-1----:R-:W-:Y:S05]  /*de70*/  @P0 EXIT ;  /* 0x000000000000094d */ /* 0x002fea0003800000 */
[----:B------:R-:W-:Y:S05]  /*de80*/  BRA `(.L_x_258) ;  /* 0xfffffffc00ec7947 */ /* 0x000fea000383ffff */
.L_x_259:
[----:B------:R-:W-:-:S00]  /*de90*/  BRA `(.L_x_259) ;  /* 0xfffffffc00fc7947 */ /* 0x000fc0000383ffff */
[----:B------:R-:W-:-:S00]  /*dea0*/  NOP ;  /* 0x0000000000007918 */ /* 0x000fc00000000000 */
        /* <DEDUP_REMOVED lines=13> */
.L_x_260:


//--------------------- .nv.shared._ZN7cutlass13device_kernelINS_4conv6kernel13ConvUniversalINS1_16ConvProblemShapeILNS1_8OperatorE2ELi3EEENS1_10collective14CollectiveConvINS1_46MainloopSm90TmaGmmaWarpSpecializedImplicitGemmILS5_2ELi5ELi3EN4cute5tupleIJNSA_1CILi2EEENSC_ILi1EEESE_EEENS1_36KernelImplicitTmaWarpSpecializedSm90ELi1EEENSB_IJNSC_ILi256EEENSB_IJNSC_ILi64EEEEEESK_EEENS_6half_tESM_NSA_8TiledMMAINSA_8MMA_AtomIJNSA_4SM904GMMA25MMA_64x64x16_F32F16F16_SSILNSQ_5MajorE1ELSS_1ELNSQ_7ScaleInE1ELST_1EEEEEENSA_6LayoutINSB_IJSE_SE_SE_EEENSB_IJNSC_ILi0EEESY_SY_EEEEENSB_IJNSA_10UnderscoreES11_S11_EEEEENS7_6detail26Sm90ImplicitGemmTileTraitsINSA_13SM90_TMA_LOADENSA_14ComposedLayoutINSA_7SwizzleILi3ELi4ELi3EEENSA_18smem_ptr_flag_bitsILi16EEENSW_INSB_IJNSB_IJSJ_NSC_ILi4EEEEEENSB_IJNSC_ILi8EEES1E_EEENSB_IJSE_NSC_ILi5EEEEEEEEENSB_IJNSB_IJSE_NSC_ILi4096EEEEEENSB_IJSJ_NSC_ILi512EEEEEENSB_IJSY_NSC_ILi16384EEEEEEEEEEEEEvEENS15_INSA_30SM90_TMA_LOAD_IM2COL_MULTICASTENS17_IS19_S1B_NSW_INSB_IJNSB_IJSJ_SE_EEES1F_S1H_EEENSB_IJNSB_IJSE_SY_EEES1M_NSB_IJSY_S1J_EEEEEEEEEEvEEEENS_8epilogue10collective6detail29Sm90TmaWarpSpecializedAdapterINS24_15DefaultEpilogueISM_NSB_IJlNSB_IJSE_lllEEESY_EEES29_NS23_6thread17LinearCombinationISM_Li1EffLNS2A_9ScaleType4KindE0ELNS_15FloatRoundStyleE2ESM_EENS_4gemm15EpilogueDefaultEEEEEvvEEEEvNT_6ParamsE --------------------------
	.section	.nv.shared._ZN7cutlass13device_kernelINS_4conv6kernel13ConvUniversalINS1_16ConvProblemShapeILNS1_8OperatorE2ELi3EEENS1_10collective14CollectiveConvINS1_46MainloopSm90TmaGmmaWarpSpecializedImplicitGemmILS5_2ELi5ELi3EN4cute5tupleIJNSA_1CILi2EEENSC_ILi1EEESE_EEENS1_36KernelImplicitTmaWarpSpecializedSm90ELi1EEENSB_IJNSC_ILi256EEENSB_IJNSC_ILi64EEEEEESK_EEENS_6half_tESM_NSA_8TiledMMAINSA_8MMA_AtomIJNSA_4SM904GMMA25MMA_64x64x16_F32F16F16_SSILNSQ_5MajorE1ELSS_1ELNSQ_7ScaleInE1ELST_1EEEEEENSA_6LayoutINSB_IJSE_SE_SE_EEENSB_IJNSC_ILi0EEESY_SY_EEEEENSB_IJNSA_10UnderscoreES11_S11_EEEEENS7_6detail26Sm90ImplicitGemmTileTraitsINSA_13SM90_TMA_LOADENSA_14ComposedLayoutINSA_7SwizzleILi3ELi4ELi3EEENSA_18smem_ptr_flag_bitsILi16EEENSW_INSB_IJNSB_IJSJ_NSC_ILi4EEEEEENSB_IJNSC_ILi8EEES1E_EEENSB_IJSE_NSC_ILi5EEEEEEEEENSB_IJNSB_IJSE_NSC_ILi4096EEEEEENSB_IJSJ_NSC_ILi512EEEEEENSB_IJSY_NSC_ILi16384EEEEEEEEEEEEEvEENS15_INSA_30SM90_TMA_LOAD_IM2COL_MULTICASTENS17_IS19_S1B_NSW_INSB_IJNSB_IJSJ_SE_EEES1F_S1H_EEENSB_IJNSB_IJSE_SY_EEES1M_NSB_IJSY_S1J_EEEEEEEEEEvEEEENS_8epilogue10collective6detail29Sm90TmaWarpSpecializedAdapterINS24_15DefaultEpilogueISM_NSB_IJlNSB_IJSE_lllEEESY_EEES29_NS23_6thread17LinearCombinationISM_Li1EffLNS2A_9ScaleType4KindE0ELNS_15FloatRoundStyleE2ESM_EENS_4gemm15EpilogueDefaultEEEEEvvEEEEvNT_6ParamsE,"aw",@nobits
	.sectionflags	@""
	.align	16
	.zero		1024


//--------------------- .nv.shared.reserved.0     --------------------------
	.section	.nv.shared.reserved.0,"aw",@nobits
	.weak		__nv_reservedSMEM_offset_0_alias
	.size		__nv_reservedSMEM_offset_0_alias, 0, 0
	.other		__nv_reservedSMEM_offset_0_alias,@"STO_CUDA_RESERVED_SHARED STV_DEFAULT"
__nv_reservedSMEM_offset_0_alias:
	.zero		0


//--------------------- .nv.global                --------------------------
	.section	.nv.global,"aw",@nobits
.nv.global:
	.type		_ZN39_INTERNAL_a69b0f90_4_k_cu_921aa89c_31904cute1_E,@object
	.size		_ZN39_INTERNAL_a69b0f90_4_k_cu_921aa89c_31904cute1_E,(_ZN39_INTERNAL_a69b0f90_4_k_cu_921aa89c_31904cuda3std3__45__cpo6cbeginE - _ZN39_INTERNAL_a69b0f90_4_k_cu_921aa89c_31904cute1_E)
_ZN39_INTERNAL_a69b0f90_4_k_cu_921aa89c_31904cute1_E:
	.zero		1
	.type		_ZN39_INTERNAL_a69b0f90_4_k_cu_921aa89c_31904cuda3std3__45__cpo6cbeginE,@object
	.size		_ZN39_INTERNAL_a69b0f90_4_k_cu_921aa89c_31904cuda3std3__45__cpo6cbeginE,(_ZN39_INTERNAL_a69b0f90_4_k_cu_921aa89c_31904cuda3std3__48in_placeE - _ZN39_INTERNAL_a69b0f90_4_k_cu_921aa89c_31904cuda3std3__45__cpo6cbeginE)
_ZN39_INTERNAL_a69b0f90_4_k_cu_921aa89c_31904cuda3std3__45__cpo6cbeginE:
	.zero		1
	.type		_ZN39_INTERNAL_a69b0f90_4_k_cu_921aa89c_31904cuda3std3__48in_placeE,@object
	.size		_ZN39_INTERNAL_a69b0f90_4_k_cu_921aa89c_31904cuda3std3__48in_placeE,(_ZN39_INTERNAL_a69b0f90_4_k_cu_921aa89c_31904cuda3std6ranges3__45__cpo9iter_moveE - _ZN39_INTERNAL_a69b0f90_4_k_cu_921aa89c_31904cuda3std3__48in_placeE)
_ZN39_INTERNAL_a69b0f90_4_k_cu_921aa89c_31904cuda3std3__48in_placeE:
	.zero		1
	.type		_ZN39_INTERNAL_a69b0f90_4_k_cu_921aa89c_31904cuda3std6ranges3__45__cpo9iter_moveE,@object
	.size		_ZN39_INTERNAL_a69b0f90_4_k_cu_921aa89c_31904cuda3std6ranges3__45__cpo9iter_moveE,(_ZN39_INTERNAL_a69b0f90_4_k_cu_921aa89c_31904cuda3std3__45__cpo5beginE - _ZN39_INTERNAL_a69b0f90_4_k_cu_921aa89c_31904cuda3std6ranges3__45__cpo9iter_moveE)
_ZN39_INTERNAL_a69b0f90_4_k_cu_921aa89c_31904cuda3std6ranges3__45__cpo9iter_moveE:
	.zero		1
	.type		_ZN39_INTERNAL_a69b0f90_4_k_cu_921aa89c_31904cuda3std3__45__cpo5beginE,@object
	.size		_ZN39_INTERNAL_a69b0f90_4_k_cu_921aa89c_31904cuda3std3__45__cpo5beginE,(_ZN39_INTERNAL_a69b0f90_4_k_cu_921aa89c_31904cuda3std3__441_GLOBAL__N__a69b0f90_4_k_cu_921aa89c_31906ignoreE - _ZN39_INTERNAL_a69b0f90_4_k_cu_921aa89c_31904cuda3std3__45__cpo5beginE)
_ZN39_INTERNAL_a69b0f90_4_k_cu_921aa89c_31904cuda3std3__45__cpo5beginE:
	.zero		1
	.type		_ZN39_INTERNAL_a69b0f90_4_k_cu_921aa89c_31904cuda3std3__441_GLOBAL__N__a69b0f90_4_k_cu_921aa89c_31906ignoreE,@object
	.size		_ZN39_INTERNAL_a69b0f90_4_k_cu_921aa89c_31904cuda3std3__441_GLOBAL__N__a69b0f90_4_k_cu_921aa89c_31906ignoreE,(_ZN39_INTERNAL_a69b0f90_4_k_cu_921aa89c_31904cute7productE - _ZN39_INTERNAL_a69b0f90_4_k_cu_921aa89c_31904cuda3std3__441_GLOBAL__N__a69b0f90_4_k_cu_921aa89c_31906ignoreE)
_ZN39_INTERNAL_a69b0f90_4_k_cu_921aa89c_31904cuda3std3__441_GLOBAL__N__a69b0f90_4_k_cu_921aa89c_31906ignoreE:
	.zero		1
	.type		_ZN39_INTERNAL_a69b0f90_4_k_cu_921aa89c_31904cute7productE,@object
	.size		_ZN39_INTERNAL_a69b0f90_4_k_cu_921aa89c_31904cute7productE,(_ZN39_INTERNAL_a69b0f90_4_k_cu_921aa89c_31904cuda3std3__45__cpo3endE - _ZN39_INTERNAL_a69b0f90_4_k_cu_921aa89c_31904cute7productE)
_ZN39_INTERNAL_a69b0f90_4_k_cu_921aa89c_31904cute7productE:
	.zero		1
	.type		_ZN39_INTERNAL_a69b0f90_4_k_cu_921aa89c_31904cuda3std3__45__cpo3endE,@object
	.size		_ZN39_INTERNAL_a69b0f90_4_k_cu_921aa89c_31904cuda3std3__45__cpo3endE,(_ZN39_INTERNAL_a69b0f90_4_k_cu_921aa89c_31904cuda3std3__419piecewise_constructE - _ZN39_INTERNAL_a69b0f90_4_k_cu_921aa89c_31904cuda3std3__45__cpo3endE)
_ZN39_INTERNAL_a69b0f90_4_k_cu_921aa89c_31904cuda3std3__45__cpo3endE:
	.zero		1
	.type		_ZN39_INTERNAL_a69b0f90_4_k_cu_921aa89c_31904cuda3std3__419piecewise_constructE,@object
	.size		_ZN39_INTERNAL_a69b0f90_4_k_cu_921aa89c_31904cuda3std3__419piecewise_constructE,(_ZN39_INTERNAL_a69b0f90_4_k_cu_921aa89c_31904cuda3std3__45__cpo4cendE - _ZN39_INTERNAL_a69b0f90_4_k_cu_921aa89c_31904cuda3std3__419piecewise_constructE)
_ZN39_INTERNAL_a69b0f90_4_k_cu_921aa89c_31904cuda3std3__419piecewise_constructE:
	.zero		1
	.type		_ZN39_INTERNAL_a69b0f90_4_k_cu_921aa89c_31904cuda3std3__45__cpo4cendE,@object
	.size		_ZN39_INTERNAL_a69b0f90_4_k_cu_921aa89c_31904cuda3std3__45__cpo4cendE,(_ZN39_INTERNAL_a69b0f90_4_k_cu_921aa89c_31904cuda3std6ranges3__45__cpo4swapE - _ZN39_INTERNAL_a69b0f90_4_k_cu_921aa89c_31904cuda3std3__45__cpo4cendE)
_ZN39_INTERNAL_a69b0f90_4_k_cu_921aa89c_31904cuda3std3__45__cpo4cendE:
	.zero		1
	.type		_ZN39_INTERNAL_a69b0f90_4_k_cu_921aa89c_31904cuda3std6ranges3__45__cpo4swapE,@object
	.size		_ZN39_INTERNAL_a69b0f90_4_k_cu_921aa89c_31904cuda3std6ranges3__45__cpo4swapE,(.L_7 - _ZN39_INTERNAL_a69b0f90_4_k_cu_921aa89c_31904cuda3std6ranges3__45__cpo4swapE)
_ZN39_INTERNAL_a69b0f90_4_k_cu_921aa89c_31904cuda3std6ranges3__45__cpo4swapE:
	.zero		1
.L_7:


//--------------------- .nv.constant0._ZN7cutlass13device_kernelINS_4conv6kernel13ConvUniversalINS1_16ConvProblemShapeILNS1_8OperatorE2ELi3EEENS1_10collective14CollectiveConvINS1_46MainloopSm90TmaGmmaWarpSpecializedImplicitGemmILS5_2ELi5ELi3EN4cute5tupleIJNSA_1CILi2EEENSC_ILi1EEESE_EEENS1_36KernelImplicitTmaWarpSpecializedSm90ELi1EEENSB_IJNSC_ILi256EEENSB_IJNSC_ILi64EEEEEESK_EEENS_6half_tESM_NSA_8TiledMMAINSA_8MMA_AtomIJNSA_4SM904GMMA25MMA_64x64x16_F32F16F16_SSILNSQ_5MajorE1ELSS_1ELNSQ_7ScaleInE1ELST_1EEEEEENSA_6LayoutINSB_IJSE_SE_SE_EEENSB_IJNSC_ILi0EEESY_SY_EEEEENSB_IJNSA_10UnderscoreES11_S11_EEEEENS7_6detail26Sm90ImplicitGemmTileTraitsINSA_13SM90_TMA_LOADENSA_14ComposedLayoutINSA_7SwizzleILi3ELi4ELi3EEENSA_18smem_ptr_flag_bitsILi16EEENSW_INSB_IJNSB_IJSJ_NSC_ILi4EEEEEENSB_IJNSC_ILi8EEES1E_EEENSB_IJSE_NSC_ILi5EEEEEEEEENSB_IJNSB_IJSE_NSC_ILi4096EEEEEENSB_IJSJ_NSC_ILi512EEEEEENSB_IJSY_NSC_ILi16384EEEEEEEEEEEEEvEENS15_INSA_30SM90_TMA_LOAD_IM2COL_MULTICASTENS17_IS19_S1B_NSW_INSB_IJNSB_IJSJ_SE_EEES1F_S1H_EEENSB_IJNSB_IJSE_SY_EEES1M_NSB_IJSY_S1J_EEEEEEEEEEvEEEENS_8epilogue10collective6detail29Sm90TmaWarpSpecializedAdapterINS24_15DefaultEpilogueISM_NSB_IJlNSB_IJSE_lllEEESY_EEES29_NS23_6thread17LinearCombinationISM_Li1EffLNS2A_9ScaleType4KindE0ELNS_15FloatRoundStyleE2ESM_EENS_4gemm15EpilogueDefaultEEEEEvvEEEEvNT_6ParamsE --------------------------
	.section	.nv.constant0._ZN7cutlass13device_kernelINS_4conv6kernel13ConvUniversalINS1_16ConvProblemShapeILNS1_8OperatorE2ELi3EEENS1_10collective14CollectiveConvINS1_46MainloopSm90TmaGmmaWarpSpecializedImplicitGemmILS5_2ELi5ELi3EN4cute5tupleIJNSA_1CILi2EEENSC_ILi1EEESE_EEENS1_36KernelImplicitTmaWarpSpecializedSm90ELi1EEENSB_IJNSC_ILi256EEENSB_IJNSC_ILi64EEEEEESK_EEENS_6half_tESM_NSA_8TiledMMAINSA_8MMA_AtomIJNSA_4SM904GMMA25MMA_64x64x16_F32F16F16_SSILNSQ_5MajorE1ELSS_1ELNSQ_7ScaleInE1ELST_1EEEEEENSA_6LayoutINSB_IJSE_SE_SE_EEENSB_IJNSC_ILi0EEESY_SY_EEEEENSB_IJNSA_10UnderscoreES11_S11_EEEEENS7_6detail26Sm90ImplicitGemmTileTraitsINSA_13SM90_TMA_LOADENSA_14ComposedLayoutINSA_7SwizzleILi3ELi4ELi3EEENSA_18smem_ptr_flag_bitsILi16EEENSW_INSB_IJNSB_IJSJ_NSC_ILi4EEEEEENSB_IJNSC_ILi8EEES1E_EEENSB_IJSE_NSC_ILi5EEEEEEEEENSB_IJNSB_IJSE_NSC_ILi4096EEEEEENSB_IJSJ_NSC_ILi512EEEEEENSB_IJSY_NSC_ILi16384EEEEEEEEEEEEEvEENS15_INSA_30SM90_TMA_LOAD_IM2COL_MULTICASTENS17_IS19_S1B_NSW_INSB_IJNSB_IJSJ_SE_EEES1F_S1H_EEENSB_IJNSB_IJSE_SY_EEES1M_NSB_IJSY_S1J_EEEEEEEEEEvEEEENS_8epilogue10collective6detail29Sm90TmaWarpSpecializedAdapterINS24_15DefaultEpilogueISM_NSB_IJlNSB_IJSE_lllEEESY_EEES29_NS23_6thread17LinearCombinationISM_Li1EffLNS2A_9ScaleType4KindE0ELNS_15FloatRoundStyleE2ESM_EENS_4gemm15EpilogueDefaultEEEEEvvEEEEvNT_6ParamsE,"a",@progbits
	.sectionflags	@""
	.align	4
.nv.constant0._ZN7cutlass13device_kernelINS_4conv6kernel13ConvUniversalINS1_16ConvProblemShapeILNS1_8OperatorE2ELi3EEENS1_10collective14CollectiveConvINS1_46MainloopSm90TmaGmmaWarpSpecializedImplicitGemmILS5_2ELi5ELi3EN4cute5tupleIJNSA_1CILi2EEENSC_ILi1EEESE_EEENS1_36KernelImplicitTmaWarpSpecializedSm90ELi1EEENSB_IJNSC_ILi256EEENSB_IJNSC_ILi64EEEEEESK_EEENS_6half_tESM_NSA_8TiledMMAINSA_8MMA_AtomIJNSA_4SM904GMMA25MMA_64x64x16_F32F16F16_SSILNSQ_5MajorE1ELSS_1ELNSQ_7ScaleInE1ELST_1EEEEEENSA_6LayoutINSB_IJSE_SE_SE_EEENSB_IJNSC_ILi0EEESY_SY_EEEEENSB_IJNSA_10UnderscoreES11_S11_EEEEENS7_6detail26Sm90ImplicitGemmTileTraitsINSA_13SM90_TMA_LOADENSA_14ComposedLayoutINSA_7SwizzleILi3ELi4ELi3EEENSA_18smem_ptr_flag_bitsILi16EEENSW_INSB_IJNSB_IJSJ_NSC_ILi4EEEEEENSB_IJNSC_ILi8EEES1E_EEENSB_IJSE_NSC_ILi5EEEEEEEEENSB_IJNSB_IJSE_NSC_ILi4096EEEEEENSB_IJSJ_NSC_ILi512EEEEEENSB_IJSY_NSC_ILi16384EEEEEEEEEEEEEvEENS15_INSA_30SM90_TMA_LOAD_IM2COL_MULTICASTENS17_IS19_S1B_NSW_INSB_IJNSB_IJSJ_SE_EEES1F_S1H_EEENSB_IJNSB_IJSE_SY_EEES1M_NSB_IJSY_S1J_EEEEEEEEEEvEEEENS_8epilogue10collective6detail29Sm90TmaWarpSpecializedAdapterINS24_15DefaultEpilogueISM_NSB_IJlNSB_IJSE_lllEEESY_EEES29_NS23_6thread17LinearCombinationISM_Li1EffLNS2A_9ScaleType4KindE0ELNS_15FloatRoundStyleE2ESM_EENS_4gemm15EpilogueDefaultEEEEEvvEEEEvNT_6ParamsE:
	.zero		1664


//--------------------- SYMBOLS --------------------------

	.type		.nv.reservedSmem.offset0,@object
	.size		.nv.reservedSmem.offset0,0x4
